//
// Generated by NVIDIA NVVM Compiler
//
// Compiler Build ID: CL-36424714
// Cuda compilation tools, release 13.0, V13.0.88
// Based on NVVM 20.0.0
//

.version 9.0
.target sm_100
.address_size 64

	// .globl	_Z20k_octree_fill_blocksPiPfiiiii
.extern .shared .align 16 .b8 sdata[];

.visible .entry _Z20k_octree_fill_blocksPiPfiiiii(
	.param .u64 .ptr .align 1 _Z20k_octree_fill_blocksPiPfiiiii_param_0,
	.param .u64 .ptr .align 1 _Z20k_octree_fill_blocksPiPfiiiii_param_1,
	.param .u32 _Z20k_octree_fill_blocksPiPfiiiii_param_2,
	.param .u32 _Z20k_octree_fill_blocksPiPfiiiii_param_3,
	.param .u32 _Z20k_octree_fill_blocksPiPfiiiii_param_4,
	.param .u32 _Z20k_octree_fill_blocksPiPfiiiii_param_5,
	.param .u32 _Z20k_octree_fill_blocksPiPfiiiii_param_6
)
{
	.reg .pred 	%p<34>;
	.reg .b32 	%r<172>;
	.reg .b32 	%f<210>;
	.reg .b64 	%rd<75>;
	.reg .b64 	%fd<51>;

	ld.param.u64 	%rd2, [_Z20k_octree_fill_blocksPiPfiiiii_param_0];
	ld.param.u64 	%rd3, [_Z20k_octree_fill_blocksPiPfiiiii_param_1];
	ld.param.u32 	%r19, [_Z20k_octree_fill_blocksPiPfiiiii_param_3];
	ld.param.u32 	%r20, [_Z20k_octree_fill_blocksPiPfiiiii_param_4];
	ld.param.u32 	%r21, [_Z20k_octree_fill_blocksPiPfiiiii_param_5];
	ld.param.u32 	%r22, [_Z20k_octree_fill_blocksPiPfiiiii_param_6];
	cvta.to.global.u64 	%rd4, %rd3;
	cvta.to.global.u64 	%rd1, %rd2;
	mov.u32 	%r23, %ntid.x;
	mov.u32 	%r24, %nctaid.x;
	mul.lo.s32 	%r1, %r23, %r24;
	mov.u32 	%r25, %ntid.y;
	mov.u32 	%r26, %nctaid.y;
	mul.lo.s32 	%r2, %r25, %r26;
	mov.u32 	%r3, %ntid.z;
	mov.u32 	%r27, %ctaid.x;
	mov.u32 	%r28, %tid.x;
	mad.lo.s32 	%r4, %r27, %r23, %r28;
	mov.u32 	%r29, %ctaid.y;
	mov.u32 	%r30, %tid.y;
	mad.lo.s32 	%r5, %r29, %r25, %r30;
	mov.u32 	%r31, %ctaid.z;
	mov.u32 	%r32, %tid.z;
	mad.lo.s32 	%r6, %r31, %r3, %r32;
	mad.lo.s32 	%r33, %r6, %r2, %r5;
	mad.lo.s32 	%r34, %r33, %r1, %r4;
	shl.b32 	%r7, %r34, 3;
	shl.b32 	%r35, %r4, 1;
	add.s32 	%r36, %r20, %r35;
	shl.b32 	%r37, %r5, 1;
	add.s32 	%r38, %r21, %r37;
	shl.b32 	%r39, %r6, 1;
	add.s32 	%r40, %r22, %r39;
	mul.lo.s32 	%r41, %r19, %r19;
	cvt.rn.f32.s32 	%f1, %r36;
	cvt.rn.f32.s32 	%f2, %r19;
	mul.f32 	%f3, %f2, 0f41A00000;
	div.rn.f32 	%f4, %f1, %f3;
	cvt.rn.f32.s32 	%f5, %r38;
	div.rn.f32 	%f6, %f5, %f3;
	cvt.rn.f32.s32 	%f7, %r40;
	div.rn.f32 	%f8, %f7, %f3;
	cvt.rmi.f32.f32 	%f9, %f4;
	cvt.rzi.s32.f32 	%r42, %f9;
	cvt.rmi.f32.f32 	%f10, %f6;
	cvt.rzi.s32.f32 	%r43, %f10;
	cvt.rmi.f32.f32 	%f11, %f8;
	cvt.rzi.s32.f32 	%r44, %f11;
	cvt.rn.f32.s32 	%f12, %r42;
	sub.f32 	%f13, %f4, %f12;
	cvt.rn.f32.s32 	%f14, %r43;
	sub.f32 	%f15, %f6, %f14;
	cvt.rn.f32.s32 	%f16, %r44;
	sub.f32 	%f17, %f8, %f16;
	mul.f32 	%f18, %f13, %f2;
	cvt.rzi.s32.f32 	%r45, %f18;
	mul.f32 	%f19, %f15, %f2;
	cvt.rzi.s32.f32 	%r46, %f19;
	mul.f32 	%f20, %f17, %f2;
	cvt.rzi.s32.f32 	%r47, %f20;
	add.s32 	%r48, %r19, -1;
	setp.lt.s32 	%p1, %r45, %r48;
	add.s32 	%r49, %r45, 1;
	selp.b32 	%r50, %r49, 0, %p1;
	setp.lt.s32 	%p2, %r46, %r48;
	add.s32 	%r51, %r46, 1;
	selp.b32 	%r52, %r51, 0, %p2;
	mul.lo.s32 	%r53, %r46, %r19;
	add.s32 	%r54, %r53, %r45;
	mul.lo.s32 	%r55, %r47, %r41;
	add.s32 	%r56, %r54, %r55;
	mul.wide.s32 	%rd5, %r56, 4;
	add.s64 	%rd6, %rd4, %rd5;
	ld.global.f32 	%f21, [%rd6];
	add.s32 	%r57, %r50, %r53;
	add.s32 	%r58, %r57, %r55;
	mul.wide.s32 	%rd7, %r58, 4;
	add.s64 	%rd8, %rd4, %rd7;
	ld.global.f32 	%f22, [%rd8];
	mul.lo.s32 	%r59, %r52, %r19;
	add.s32 	%r60, %r55, %r45;
	add.s32 	%r61, %r60, %r59;
	mul.wide.s32 	%rd9, %r61, 4;
	add.s64 	%rd10, %rd4, %rd9;
	ld.global.f32 	%f23, [%rd10];
	add.s32 	%r62, %r55, %r50;
	add.s32 	%r63, %r62, %r59;
	mul.wide.s32 	%rd11, %r63, 4;
	add.s64 	%rd12, %rd4, %rd11;
	ld.global.f32 	%f24, [%rd12];
	mov.f32 	%f25, 0f3F800000;
	sub.f32 	%f26, %f25, %f13;
	mul.f32 	%f27, %f26, %f22;
	fma.rn.f32 	%f28, %f13, %f21, %f27;
	sub.f32 	%f29, %f25, %f17;
	sub.f32 	%f30, %f25, %f15;
	mul.f32 	%f31, %f30, %f24;
	fma.rn.f32 	%f32, %f15, %f23, %f31;
	mul.f32 	%f33, %f29, %f32;
	fma.rn.f32 	%f34, %f17, %f28, %f33;
	sub.s32 	%r64, 127, %r40;
	cvt.rn.f32.s32 	%f35, %r64;
	fma.rn.f32 	%f36, %f35, 0f3C800000, 0fBF800000;
	cvt.f64.f32 	%fd1, %f36;
	fma.rn.f32 	%f37, %f34, 0f42200000, 0f00000000;
	cvt.f64.f32 	%fd2, %f37;
	fma.rn.f64 	%fd3, %fd2, 0d3FC999999999999A, %fd1;
	cvt.rn.f32.f64 	%f38, %fd3;
	fma.rn.f32 	%f39, %f34, 0f42200000, %f38;
	cvt.f64.f32 	%fd4, %f39;
	fma.rn.f64 	%fd5, %fd4, 0d3FC999999999999A, %fd1;
	cvt.rn.f32.f64 	%f40, %fd5;
	fma.rn.f32 	%f41, %f34, 0f42200000, %f40;
	cvt.f64.f32 	%fd6, %f41;
	fma.rn.f64 	%fd7, %fd6, 0d3FC999999999999A, %fd1;
	cvt.rn.f32.f64 	%f42, %fd7;
	setp.ge.f32 	%p3, %f42, 0f3F000000;
	selp.f32 	%f43, 0f3F800000, %f42, %p3;
	setp.lt.f32 	%p4, %f43, 0f3F000000;
	add.f32 	%f44, %f43, 0f3F800000;
	mul.f32 	%f45, %f44, 0f42FF0000;
	selp.f32 	%f46, 0f00000000, %f45, %p4;
	cvt.rzi.s32.f32 	%r170, %f46;
	add.s32 	%r66, %r36, 1;
	cvt.rn.f32.s32 	%f47, %r66;
	div.rn.f32 	%f48, %f47, %f3;
	cvt.rmi.f32.f32 	%f49, %f48;
	cvt.rzi.s32.f32 	%r67, %f49;
	cvt.rn.f32.s32 	%f50, %r67;
	sub.f32 	%f51, %f48, %f50;
	mul.f32 	%f52, %f51, %f2;
	cvt.rzi.s32.f32 	%r68, %f52;
	setp.lt.s32 	%p5, %r68, %r48;
	add.s32 	%r69, %r68, 1;
	selp.b32 	%r70, %r69, 0, %p5;
	add.s32 	%r71, %r53, %r68;
	add.s32 	%r72, %r71, %r55;
	mul.wide.s32 	%rd13, %r72, 4;
	add.s64 	%rd14, %rd4, %rd13;
	ld.global.f32 	%f53, [%rd14];
	add.s32 	%r73, %r70, %r53;
	add.s32 	%r74, %r73, %r55;
	mul.wide.s32 	%rd15, %r74, 4;
	add.s64 	%rd16, %rd4, %rd15;
	ld.global.f32 	%f54, [%rd16];
	add.s32 	%r75, %r55, %r68;
	add.s32 	%r76, %r75, %r59;
	mul.wide.s32 	%rd17, %r76, 4;
	add.s64 	%rd18, %rd4, %rd17;
	ld.global.f32 	%f55, [%rd18];
	add.s32 	%r77, %r55, %r70;
	add.s32 	%r78, %r77, %r59;
	mul.wide.s32 	%rd19, %r78, 4;
	add.s64 	%rd20, %rd4, %rd19;
	ld.global.f32 	%f56, [%rd20];
	sub.f32 	%f57, %f25, %f51;
	mul.f32 	%f58, %f57, %f54;
	fma.rn.f32 	%f59, %f51, %f53, %f58;
	mul.f32 	%f60, %f30, %f56;
	fma.rn.f32 	%f61, %f15, %f55, %f60;
	mul.f32 	%f62, %f29, %f61;
	fma.rn.f32 	%f63, %f17, %f59, %f62;
	fma.rn.f32 	%f64, %f63, 0f42200000, 0f00000000;
	cvt.f64.f32 	%fd8, %f64;
	fma.rn.f64 	%fd9, %fd8, 0d3FC999999999999A, %fd1;
	cvt.rn.f32.f64 	%f65, %fd9;
	fma.rn.f32 	%f66, %f63, 0f42200000, %f65;
	cvt.f64.f32 	%fd10, %f66;
	fma.rn.f64 	%fd11, %fd10, 0d3FC999999999999A, %fd1;
	cvt.rn.f32.f64 	%f67, %fd11;
	fma.rn.f32 	%f68, %f63, 0f42200000, %f67;
	cvt.f64.f32 	%fd12, %f68;
	fma.rn.f64 	%fd13, %fd12, 0d3FC999999999999A, %fd1;
	cvt.rn.f32.f64 	%f69, %fd13;
	setp.ge.f32 	%p6, %f69, 0f3F000000;
	selp.f32 	%f70, 0f3F800000, %f69, %p6;
	setp.lt.f32 	%p7, %f70, 0f3F000000;
	add.f32 	%f71, %f70, 0f3F800000;
	mul.f32 	%f72, %f71, 0f42FF0000;
	selp.f32 	%f73, 0f00000000, %f72, %p7;
	cvt.rzi.s32.f32 	%r9, %f73;
	add.s32 	%r79, %r38, 1;
	cvt.rn.f32.s32 	%f74, %r79;
	div.rn.f32 	%f75, %f74, %f3;
	cvt.rmi.f32.f32 	%f76, %f75;
	cvt.rzi.s32.f32 	%r80, %f76;
	cvt.rn.f32.s32 	%f77, %r80;
	sub.f32 	%f78, %f75, %f77;
	mul.f32 	%f79, %f78, %f2;
	cvt.rzi.s32.f32 	%r81, %f79;
	setp.lt.s32 	%p8, %r81, %r48;
	add.s32 	%r82, %r81, 1;
	selp.b32 	%r83, %r82, 0, %p8;
	mul.lo.s32 	%r84, %r81, %r19;
	add.s32 	%r85, %r84, %r45;
	add.s32 	%r86, %r60, %r84;
	mul.wide.s32 	%rd21, %r86, 4;
	add.s64 	%rd22, %rd4, %rd21;
	ld.global.f32 	%f80, [%rd22];
	add.s32 	%r87, %r84, %r50;
	add.s32 	%r88, %r62, %r84;
	mul.wide.s32 	%rd23, %r88, 4;
	add.s64 	%rd24, %rd4, %rd23;
	ld.global.f32 	%f81, [%rd24];
	mul.lo.s32 	%r89, %r83, %r19;
	add.s32 	%r90, %r60, %r89;
	mul.wide.s32 	%rd25, %r90, 4;
	add.s64 	%rd26, %rd4, %rd25;
	ld.global.f32 	%f82, [%rd26];
	add.s32 	%r91, %r62, %r89;
	mul.wide.s32 	%rd27, %r91, 4;
	add.s64 	%rd28, %rd4, %rd27;
	ld.global.f32 	%f83, [%rd28];
	mul.f32 	%f84, %f26, %f81;
	fma.rn.f32 	%f85, %f13, %f80, %f84;
	sub.f32 	%f86, %f25, %f78;
	mul.f32 	%f87, %f86, %f83;
	fma.rn.f32 	%f88, %f78, %f82, %f87;
	mul.f32 	%f89, %f29, %f88;
	fma.rn.f32 	%f90, %f17, %f85, %f89;
	fma.rn.f32 	%f91, %f90, 0f42200000, 0f00000000;
	cvt.f64.f32 	%fd14, %f91;
	fma.rn.f64 	%fd15, %fd14, 0d3FC999999999999A, %fd1;
	cvt.rn.f32.f64 	%f92, %fd15;
	fma.rn.f32 	%f93, %f90, 0f42200000, %f92;
	cvt.f64.f32 	%fd16, %f93;
	fma.rn.f64 	%fd17, %fd16, 0d3FC999999999999A, %fd1;
	cvt.rn.f32.f64 	%f94, %fd17;
	fma.rn.f32 	%f95, %f90, 0f42200000, %f94;
	cvt.f64.f32 	%fd18, %f95;
	fma.rn.f64 	%fd19, %fd18, 0d3FC999999999999A, %fd1;
	cvt.rn.f32.f64 	%f96, %fd19;
	setp.ge.f32 	%p9, %f96, 0f3F000000;
	selp.f32 	%f97, 0f3F800000, %f96, %p9;
	setp.lt.f32 	%p10, %f97, 0f3F000000;
	add.f32 	%f98, %f97, 0f3F800000;
	mul.f32 	%f99, %f98, 0f42FF0000;
	selp.f32 	%f100, 0f00000000, %f99, %p10;
	cvt.rzi.s32.f32 	%r92, %f100;
	add.s32 	%r93, %r84, %r68;
	add.s32 	%r94, %r75, %r84;
	mul.wide.s32 	%rd29, %r94, 4;
	add.s64 	%rd30, %rd4, %rd29;
	ld.global.f32 	%f101, [%rd30];
	add.s32 	%r95, %r70, %r84;
	add.s32 	%r96, %r77, %r84;
	mul.wide.s32 	%rd31, %r96, 4;
	add.s64 	%rd32, %rd4, %rd31;
	ld.global.f32 	%f102, [%rd32];
	add.s32 	%r97, %r75, %r89;
	mul.wide.s32 	%rd33, %r97, 4;
	add.s64 	%rd34, %rd4, %rd33;
	ld.global.f32 	%f103, [%rd34];
	add.s32 	%r98, %r77, %r89;
	mul.wide.s32 	%rd35, %r98, 4;
	add.s64 	%rd36, %rd4, %rd35;
	ld.global.f32 	%f104, [%rd36];
	mul.f32 	%f105, %f57, %f102;
	fma.rn.f32 	%f106, %f51, %f101, %f105;
	mul.f32 	%f107, %f86, %f104;
	fma.rn.f32 	%f108, %f78, %f103, %f107;
	mul.f32 	%f109, %f29, %f108;
	fma.rn.f32 	%f110, %f17, %f106, %f109;
	fma.rn.f32 	%f111, %f110, 0f42200000, 0f00000000;
	cvt.f64.f32 	%fd20, %f111;
	fma.rn.f64 	%fd21, %fd20, 0d3FC999999999999A, %fd1;
	cvt.rn.f32.f64 	%f112, %fd21;
	fma.rn.f32 	%f113, %f110, 0f42200000, %f112;
	cvt.f64.f32 	%fd22, %f113;
	fma.rn.f64 	%fd23, %fd22, 0d3FC999999999999A, %fd1;
	cvt.rn.f32.f64 	%f114, %fd23;
	fma.rn.f32 	%f115, %f110, 0f42200000, %f114;
	cvt.f64.f32 	%fd24, %f115;
	fma.rn.f64 	%fd25, %fd24, 0d3FC999999999999A, %fd1;
	cvt.rn.f32.f64 	%f116, %fd25;
	setp.ge.f32 	%p11, %f116, 0f3F000000;
	selp.f32 	%f117, 0f3F800000, %f116, %p11;
	setp.lt.f32 	%p12, %f117, 0f3F000000;
	add.f32 	%f118, %f117, 0f3F800000;
	mul.f32 	%f119, %f118, 0f42FF0000;
	selp.f32 	%f120, 0f00000000, %f119, %p12;
	cvt.rzi.s32.f32 	%r99, %f120;
	add.s32 	%r100, %r40, 1;
	cvt.rn.f32.s32 	%f121, %r100;
	div.rn.f32 	%f122, %f121, %f3;
	cvt.rmi.f32.f32 	%f123, %f122;
	cvt.rzi.s32.f32 	%r101, %f123;
	cvt.rn.f32.s32 	%f124, %r101;
	sub.f32 	%f125, %f122, %f124;
	mul.f32 	%f126, %f125, %f2;
	cvt.rzi.s32.f32 	%r102, %f126;
	mul.lo.s32 	%r103, %r102, %r41;
	add.s32 	%r104, %r54, %r103;
	mul.wide.s32 	%rd37, %r104, 4;
	add.s64 	%rd38, %rd4, %rd37;
	ld.global.f32 	%f127, [%rd38];
	add.s32 	%r105, %r57, %r103;
	mul.wide.s32 	%rd39, %r105, 4;
	add.s64 	%rd40, %rd4, %rd39;
	ld.global.f32 	%f128, [%rd40];
	add.s32 	%r106, %r59, %r45;
	add.s32 	%r107, %r106, %r103;
	mul.wide.s32 	%rd41, %r107, 4;
	add.s64 	%rd42, %rd4, %rd41;
	ld.global.f32 	%f129, [%rd42];
	add.s32 	%r108, %r59, %r50;
	add.s32 	%r109, %r108, %r103;
	mul.wide.s32 	%rd43, %r109, 4;
	add.s64 	%rd44, %rd4, %rd43;
	ld.global.f32 	%f130, [%rd44];
	mul.f32 	%f131, %f26, %f128;
	fma.rn.f32 	%f132, %f13, %f127, %f131;
	sub.f32 	%f133, %f25, %f125;
	mul.f32 	%f134, %f30, %f130;
	fma.rn.f32 	%f135, %f15, %f129, %f134;
	mul.f32 	%f136, %f133, %f135;
	fma.rn.f32 	%f137, %f125, %f132, %f136;
	sub.s32 	%r110, 126, %r40;
	cvt.rn.f32.s32 	%f138, %r110;
	fma.rn.f32 	%f139, %f138, 0f3C800000, 0fBF800000;
	cvt.f64.f32 	%fd26, %f139;
	fma.rn.f32 	%f140, %f137, 0f42200000, 0f00000000;
	cvt.f64.f32 	%fd27, %f140;
	fma.rn.f64 	%fd28, %fd27, 0d3FC999999999999A, %fd26;
	cvt.rn.f32.f64 	%f141, %fd28;
	fma.rn.f32 	%f142, %f137, 0f42200000, %f141;
	cvt.f64.f32 	%fd29, %f142;
	fma.rn.f64 	%fd30, %fd29, 0d3FC999999999999A, %fd26;
	cvt.rn.f32.f64 	%f143, %fd30;
	fma.rn.f32 	%f144, %f137, 0f42200000, %f143;
	cvt.f64.f32 	%fd31, %f144;
	fma.rn.f64 	%fd32, %fd31, 0d3FC999999999999A, %fd26;
	cvt.rn.f32.f64 	%f145, %fd32;
	setp.ge.f32 	%p13, %f145, 0f3F000000;
	selp.f32 	%f146, 0f3F800000, %f145, %p13;
	setp.lt.f32 	%p14, %f146, 0f3F000000;
	add.f32 	%f147, %f146, 0f3F800000;
	mul.f32 	%f148, %f147, 0f42FF0000;
	selp.f32 	%f149, 0f00000000, %f148, %p14;
	cvt.rzi.s32.f32 	%r111, %f149;
	add.s32 	%r112, %r71, %r103;
	mul.wide.s32 	%rd45, %r112, 4;
	add.s64 	%rd46, %rd4, %rd45;
	ld.global.f32 	%f150, [%rd46];
	add.s32 	%r113, %r73, %r103;
	mul.wide.s32 	%rd47, %r113, 4;
	add.s64 	%rd48, %rd4, %rd47;
	ld.global.f32 	%f151, [%rd48];
	add.s32 	%r114, %r59, %r68;
	add.s32 	%r115, %r114, %r103;
	mul.wide.s32 	%rd49, %r115, 4;
	add.s64 	%rd50, %rd4, %rd49;
	ld.global.f32 	%f152, [%rd50];
	add.s32 	%r116, %r59, %r70;
	add.s32 	%r117, %r116, %r103;
	mul.wide.s32 	%rd51, %r117, 4;
	add.s64 	%rd52, %rd4, %rd51;
	ld.global.f32 	%f153, [%rd52];
	mul.f32 	%f154, %f57, %f151;
	fma.rn.f32 	%f155, %f51, %f150, %f154;
	mul.f32 	%f156, %f30, %f153;
	fma.rn.f32 	%f157, %f15, %f152, %f156;
	mul.f32 	%f158, %f133, %f157;
	fma.rn.f32 	%f159, %f125, %f155, %f158;
	fma.rn.f32 	%f160, %f159, 0f42200000, 0f00000000;
	cvt.f64.f32 	%fd33, %f160;
	fma.rn.f64 	%fd34, %fd33, 0d3FC999999999999A, %fd26;
	cvt.rn.f32.f64 	%f161, %fd34;
	fma.rn.f32 	%f162, %f159, 0f42200000, %f161;
	cvt.f64.f32 	%fd35, %f162;
	fma.rn.f64 	%fd36, %fd35, 0d3FC999999999999A, %fd26;
	cvt.rn.f32.f64 	%f163, %fd36;
	fma.rn.f32 	%f164, %f159, 0f42200000, %f163;
	cvt.f64.f32 	%fd37, %f164;
	fma.rn.f64 	%fd38, %fd37, 0d3FC999999999999A, %fd26;
	cvt.rn.f32.f64 	%f165, %fd38;
	setp.ge.f32 	%p15, %f165, 0f3F000000;
	selp.f32 	%f166, 0f3F800000, %f165, %p15;
	setp.lt.f32 	%p16, %f166, 0f3F000000;
	add.f32 	%f167, %f166, 0f3F800000;
	mul.f32 	%f168, %f167, 0f42FF0000;
	selp.f32 	%f169, 0f00000000, %f168, %p16;
	cvt.rzi.s32.f32 	%r118, %f169;
	add.s32 	%r119, %r85, %r103;
	mul.wide.s32 	%rd53, %r119, 4;
	add.s64 	%rd54, %rd4, %rd53;
	ld.global.f32 	%f170, [%rd54];
	add.s32 	%r120, %r87, %r103;
	mul.wide.s32 	%rd55, %r120, 4;
	add.s64 	%rd56, %rd4, %rd55;
	ld.global.f32 	%f171, [%rd56];
	add.s32 	%r121, %r103, %r45;
	add.s32 	%r122, %r121, %r89;
	mul.wide.s32 	%rd57, %r122, 4;
	add.s64 	%rd58, %rd4, %rd57;
	ld.global.f32 	%f172, [%rd58];
	add.s32 	%r123, %r103, %r50;
	add.s32 	%r124, %r123, %r89;
	mul.wide.s32 	%rd59, %r124, 4;
	add.s64 	%rd60, %rd4, %rd59;
	ld.global.f32 	%f173, [%rd60];
	mul.f32 	%f174, %f26, %f171;
	fma.rn.f32 	%f175, %f13, %f170, %f174;
	mul.f32 	%f176, %f86, %f173;
	fma.rn.f32 	%f177, %f78, %f172, %f176;
	mul.f32 	%f178, %f133, %f177;
	fma.rn.f32 	%f179, %f125, %f175, %f178;
	fma.rn.f32 	%f180, %f179, 0f42200000, 0f00000000;
	cvt.f64.f32 	%fd39, %f180;
	fma.rn.f64 	%fd40, %fd39, 0d3FC999999999999A, %fd26;
	cvt.rn.f32.f64 	%f181, %fd40;
	fma.rn.f32 	%f182, %f179, 0f42200000, %f181;
	cvt.f64.f32 	%fd41, %f182;
	fma.rn.f64 	%fd42, %fd41, 0d3FC999999999999A, %fd26;
	cvt.rn.f32.f64 	%f183, %fd42;
	fma.rn.f32 	%f184, %f179, 0f42200000, %f183;
	cvt.f64.f32 	%fd43, %f184;
	fma.rn.f64 	%fd44, %fd43, 0d3FC999999999999A, %fd26;
	cvt.rn.f32.f64 	%f185, %fd44;
	setp.ge.f32 	%p17, %f185, 0f3F000000;
	selp.f32 	%f186, 0f3F800000, %f185, %p17;
	setp.lt.f32 	%p18, %f186, 0f3F000000;
	add.f32 	%f187, %f186, 0f3F800000;
	mul.f32 	%f188, %f187, 0f42FF0000;
	selp.f32 	%f189, 0f00000000, %f188, %p18;
	cvt.rzi.s32.f32 	%r125, %f189;
	add.s32 	%r126, %r93, %r103;
	mul.wide.s32 	%rd61, %r126, 4;
	add.s64 	%rd62, %rd4, %rd61;
	ld.global.f32 	%f190, [%rd62];
	add.s32 	%r127, %r95, %r103;
	mul.wide.s32 	%rd63, %r127, 4;
	add.s64 	%rd64, %rd4, %rd63;
	ld.global.f32 	%f191, [%rd64];
	add.s32 	%r128, %r103, %r68;
	add.s32 	%r129, %r128, %r89;
	mul.wide.s32 	%rd65, %r129, 4;
	add.s64 	%rd66, %rd4, %rd65;
	ld.global.f32 	%f192, [%rd66];
	add.s32 	%r130, %r103, %r70;
	add.s32 	%r131, %r130, %r89;
	mul.wide.s32 	%rd67, %r131, 4;
	add.s64 	%rd68, %rd4, %rd67;
	ld.global.f32 	%f193, [%rd68];
	mul.f32 	%f194, %f57, %f191;
	fma.rn.f32 	%f195, %f51, %f190, %f194;
	mul.f32 	%f196, %f86, %f193;
	fma.rn.f32 	%f197, %f78, %f192, %f196;
	mul.f32 	%f198, %f133, %f197;
	fma.rn.f32 	%f199, %f125, %f195, %f198;
	fma.rn.f32 	%f200, %f199, 0f42200000, 0f00000000;
	cvt.f64.f32 	%fd45, %f200;
	fma.rn.f64 	%fd46, %fd45, 0d3FC999999999999A, %fd26;
	cvt.rn.f32.f64 	%f201, %fd46;
	fma.rn.f32 	%f202, %f199, 0f42200000, %f201;
	cvt.f64.f32 	%fd47, %f202;
	fma.rn.f64 	%fd48, %fd47, 0d3FC999999999999A, %fd26;
	cvt.rn.f32.f64 	%f203, %fd48;
	fma.rn.f32 	%f204, %f199, 0f42200000, %f203;
	cvt.f64.f32 	%fd49, %f204;
	fma.rn.f64 	%fd50, %fd49, 0d3FC999999999999A, %fd26;
	cvt.rn.f32.f64 	%f205, %fd50;
	setp.ge.f32 	%p19, %f205, 0f3F000000;
	selp.f32 	%f206, 0f3F800000, %f205, %p19;
	setp.lt.f32 	%p20, %f206, 0f3F000000;
	add.f32 	%f207, %f206, 0f3F800000;
	mul.f32 	%f208, %f207, 0f42FF0000;
	selp.f32 	%f209, 0f00000000, %f208, %p20;
	cvt.rzi.s32.f32 	%r132, %f209;
	setp.ne.s32 	%p21, %r170, %r9;
	setp.ne.s32 	%p22, %r170, %r92;
	or.pred  	%p23, %p21, %p22;
	setp.ne.s32 	%p24, %r170, %r99;
	or.pred  	%p25, %p23, %p24;
	setp.ne.s32 	%p26, %r170, %r111;
	or.pred  	%p27, %p25, %p26;
	setp.ne.s32 	%p28, %r170, %r118;
	or.pred  	%p29, %p27, %p28;
	setp.ne.s32 	%p30, %r170, %r125;
	or.pred  	%p31, %p29, %p30;
	setp.ne.s32 	%p32, %r170, %r132;
	or.pred  	%p33, %p31, %p32;
	@%p33 bra 	$L__BB0_2;
	mul.wide.s32 	%rd71, %r7, 4;
	add.s64 	%rd72, %rd1, %rd71;
	mov.b32 	%r143, 0;
	st.global.u32 	[%rd72], %r143;
	st.global.u32 	[%rd72+4], %r143;
	st.global.u32 	[%rd72+8], %r143;
	st.global.u32 	[%rd72+12], %r143;
	st.global.u32 	[%rd72+16], %r143;
	st.global.u32 	[%rd72+20], %r143;
	st.global.u32 	[%rd72+24], %r143;
	st.global.u32 	[%rd72+28], %r143;
	mov.b32 	%r171, -1073741824;
	bra.uni 	$L__BB0_3;
$L__BB0_2:
	or.b32  	%r134, %r170, -1073741824;
	mul.wide.s32 	%rd69, %r7, 4;
	add.s64 	%rd70, %rd1, %rd69;
	st.global.u32 	[%rd70], %r134;
	or.b32  	%r135, %r9, -1073741824;
	st.global.u32 	[%rd70+4], %r135;
	or.b32  	%r136, %r92, -1073741824;
	st.global.u32 	[%rd70+8], %r136;
	or.b32  	%r137, %r99, -1073741824;
	st.global.u32 	[%rd70+12], %r137;
	or.b32  	%r138, %r111, -1073741824;
	st.global.u32 	[%rd70+16], %r138;
	or.b32  	%r139, %r118, -1073741824;
	st.global.u32 	[%rd70+20], %r139;
	or.b32  	%r140, %r125, -1073741824;
	st.global.u32 	[%rd70+24], %r140;
	or.b32  	%r141, %r132, -1073741824;
	st.global.u32 	[%rd70+28], %r141;
	and.b32  	%r170, %r7, 1073741816;
	mov.b32 	%r171, -2147483648;
$L__BB0_3:
	mul.lo.s32 	%r144, %r2, %r1;
	shl.b32 	%r145, %r6, 2;
	and.b32  	%r146, %r145, 4;
	and.b32  	%r148, %r37, 2;
	shr.u32 	%r149, %r4, 31;
	add.s32 	%r150, %r4, %r149;
	and.b32  	%r151, %r150, -2;
	sub.s32 	%r152, %r4, %r151;
	shr.u32 	%r153, %r6, 1;
	mad.lo.s32 	%r154, %r144, %r153, 1;
	shr.u32 	%r155, %r5, 1;
	shr.s32 	%r156, %r4, 1;
	mad.lo.s32 	%r157, %r155, %r1, %r156;
	shr.s32 	%r158, %r157, %r154;
	shl.b32 	%r159, %r158, 1;
	and.b32  	%r160, %r159, -8;
	mov.u32 	%r161, %nctaid.z;
	or.b32  	%r162, %r171, %r170;
	mul.lo.s32 	%r163, %r161, %r3;
	mul.lo.s32 	%r164, %r163, %r144;
	shl.b32 	%r165, %r164, 3;
	add.s32 	%r166, %r165, %r152;
	add.s32 	%r167, %r166, %r148;
	add.s32 	%r168, %r167, %r146;
	add.s32 	%r169, %r168, %r160;
	mul.wide.s32 	%rd73, %r169, 4;
	add.s64 	%rd74, %rd1, %rd73;
	st.global.u32 	[%rd74], %r162;
	ret;

}
	// .globl	_Z10testKernelPfS_
.visible .entry _Z10testKernelPfS_(
	.param .u64 .ptr .align 1 _Z10testKernelPfS__param_0,
	.param .u64 .ptr .align 1 _Z10testKernelPfS__param_1
)
{
	.reg .b32 	%r<6>;
	.reg .b32 	%f<6>;
	.reg .b64 	%rd<8>;

	ld.param.u64 	%rd1, [_Z10testKernelPfS__param_0];
	ld.param.u64 	%rd2, [_Z10testKernelPfS__param_1];
	cvta.to.global.u64 	%rd3, %rd2;
	cvta.to.global.u64 	%rd4, %rd1;
	mov.u32 	%r1, %tid.x;
	mov.u32 	%r2, %ntid.x;
	mul.wide.u32 	%rd5, %r1, 4;
	add.s64 	%rd6, %rd4, %rd5;
	ld.global.f32 	%f1, [%rd6];
	shl.b32 	%r3, %r1, 2;
	mov.u32 	%r4, sdata;
	add.s32 	%r5, %r4, %r3;
	st.shared.f32 	[%r5], %f1;
	bar.sync 	0;
	cvt.rn.f32.u32 	%f2, %r2;
	ld.shared.f32 	%f3, [%r5];
	mul.f32 	%f4, %f3, %f2;
	st.shared.f32 	[%r5], %f4;
	bar.sync 	0;
	ld.shared.f32 	%f5, [%r5];
	add.s64 	%rd7, %rd3, %rd5;
	st.global.f32 	[%rd7], %f5;
	ret;

}


// ===== COMPILED SASS (sm_100) =====

	.target	sm_100

	.elftype	@"ET_EXEC"


//--------------------- .note.nv.tkinfo           --------------------------
	.section	.note.nv.tkinfo,"",@"SHT_NOTE"
	.sectionflags	@"SHF_NOTE_NV_TKINFO"
	.tkinfo
        /*0018*/ 	.word	0x00000002
        /*0030*/ 	.string	""
        /*0030*/ 	.string	"ptxas"
        /*0030*/ 	.string	"Cuda compilation tools, release 13.0, V13.0.88"
        /*0030*/ 	.string	"Build cuda_13.0.r13.0/compiler.36424714_0"
        /*0030*/ 	.string	"-arch sm_100 -m 64 "



//--------------------- .note.nv.cuinfo           --------------------------
	.section	.note.nv.cuinfo,"",@"SHT_NOTE"
	.sectionflags	@"SHF_NOTE_NV_CUINFO"
        /*0018*/ 	.short	0x0002
        /*001a*/ 	.short	0x0064
        /*001c*/ 	.short	0x0082
	.zero		2


//--------------------- .nv.info                  --------------------------
	.section	.nv.info,"",@"SHT_CUDA_INFO"
	.align	4


	//----- nvinfo : EIATTR_REGCOUNT
	.align		4
        /*0000*/ 	.byte	0x04, 0x2f
        /*0002*/ 	.short	(.L_1 - .L_0)
	.align		4
.L_0:
        /*0004*/ 	.word	index@(_Z20k_octree_fill_blocksPiPfiiiii)
        /*0008*/ 	.word	0x00000030


	//----- nvinfo : EIATTR_FRAME_SIZE
	.align		4
.L_1:
        /*000c*/ 	.byte	0x04, 0x11
        /*000e*/ 	.short	(.L_3 - .L_2)
	.align		4
.L_2:
        /*0010*/ 	.word	index@($__internal_0_$__cuda_sm3x_div_rn_noftz_f32_slowpath)
        /*0014*/ 	.word	0x00000000


	//----- nvinfo : EIATTR_FRAME_SIZE
	.align		4
.L_3:
        /*0018*/ 	.byte	0x04, 0x11
        /*001a*/ 	.short	(.L_5 - .L_4)
	.align		4
.L_4:
        /*001c*/ 	.word	index@(_Z20k_octree_fill_blocksPiPfiiiii)
        /*0020*/ 	.word	0x00000000


	//----- nvinfo : EIATTR_REGCOUNT
	.align		4
.L_5:
        /*0024*/ 	.byte	0x04, 0x2f
        /*0026*/ 	.short	(.L_7 - .L_6)
	.align		4
.L_6:
        /*0028*/ 	.word	index@(_Z10testKernelPfS_)
        /*002c*/ 	.word	0x0000000c


	//----- nvinfo : EIATTR_FRAME_SIZE
	.align		4
.L_7:
        /*0030*/ 	.byte	0x04, 0x11
        /*0032*/ 	.short	(.L_9 - .L_8)
	.align		4
.L_8:
        /*0034*/ 	.word	index@(_Z10testKernelPfS_)
        /*0038*/ 	.word	0x00000000


	//----- nvinfo : EIATTR_MIN_STACK_SIZE
	.align		4
.L_9:
        /*003c*/ 	.byte	0x04, 0x12
        /*003e*/ 	.short	(.L_11 - .L_10)
	.align		4
.L_10:
        /*0040*/ 	.word	index@(_Z10testKernelPfS_)
        /*0044*/ 	.word	0x00000000


	//----- nvinfo : EIATTR_MIN_STACK_SIZE
	.align		4
.L_11:
        /*0048*/ 	.byte	0x04, 0x12
        /*004a*/ 	.short	(.L_13 - .L_12)
	.align		4
.L_12:
        /*004c*/ 	.word	index@(_Z20k_octree_fill_blocksPiPfiiiii)
        /*0050*/ 	.word	0x00000000
.L_13:


//--------------------- .nv.compat                --------------------------
	.section	.nv.compat,"",@"SHT_CUDA_COMPAT_INFO"
	.align	4
        /*0000*/ 	.byte	0x02, 0x09, 0x00, 0x00, 0x02, 0x02, 0x01, 0x00, 0x02, 0x05, 0x05, 0x00, 0x03, 0x07, 0x01, 0x01
        /*0010*/ 	.byte	0x02, 0x03, 0x00, 0x00, 0x02, 0x06, 0x01, 0x00, 0x04, 0x0b, 0x08, 0x00, 0x01, 0x00, 0x00, 0x00
        /*0020*/ 	.byte	0x00, 0x00, 0x00, 0x00


//--------------------- .nv.info._Z10testKernelPfS_ --------------------------
	.section	.nv.info._Z10testKernelPfS_,"",@"SHT_CUDA_INFO"
	.sectionflags	@""
	.align	4


	//----- nvinfo : EIATTR_CUDA_API_VERSION
	.align		4
        /*0000*/ 	.byte	0x04, 0x37
        /*0002*/ 	.short	(.L_15 - .L_14)
.L_14:
        /*0004*/ 	.word	0x00000082


	//----- nvinfo : EIATTR_KPARAM_INFO
	.align		4
.L_15:
        /*0008*/ 	.byte	0x04, 0x17
        /*000a*/ 	.short	(.L_17 - .L_16)
.L_16:
        /*000c*/ 	.word	0x00000000
        /*0010*/ 	.short	0x0001
        /*0012*/ 	.short	0x0008
        /*0014*/ 	.byte	0x00, 0xf5, 0x21, 0x00


	//----- nvinfo : EIATTR_KPARAM_INFO
	.align		4
.L_17:
        /*0018*/ 	.byte	0x04, 0x17
        /*001a*/ 	.short	(.L_19 - .L_18)
.L_18:
        /*001c*/ 	.word	0x00000000
        /*0020*/ 	.short	0x0000
        /*0022*/ 	.short	0x0000
        /*0024*/ 	.byte	0x00, 0xf5, 0x21, 0x00


	//----- nvinfo : EIATTR_SPARSE_MMA_MASK
	.align		4
.L_19:
        /*0028*/ 	.byte	0x03, 0x50
        /*002a*/ 	.short	0x0000


	//----- nvinfo : EIATTR_MAXREG_COUNT
	.align		4
        /*002c*/ 	.byte	0x03, 0x1b
        /*002e*/ 	.short	0x00ff


	//----- nvinfo : EIATTR_NUM_BARRIERS
	.align		4
        /*0030*/ 	.byte	0x02, 0x4c
        /*0032*/ 	.byte	0x01
	.zero		1


	//----- nvinfo : EIATTR_MERCURY_ISA_VERSION
	.align		4
        /*0034*/ 	.byte	0x03, 0x5f
        /*0036*/ 	.short	0x0101


	//----- nvinfo : EIATTR_VRC_CTA_INIT_COUNT
	.align		4
        /*0038*/ 	.byte	0x02, 0x4a
	.zero		1
	.zero		1


	//----- nvinfo : EIATTR_EXIT_INSTR_OFFSETS
	.align		4
        /*003c*/ 	.byte	0x04, 0x1c
        /*003e*/ 	.short	(.L_21 - .L_20)


	//   ....[0]....
.L_20:
        /*0040*/ 	.word	0x00000160


	//----- nvinfo : EIATTR_CBANK_PARAM_SIZE
	.align		4
.L_21:
        /*0044*/ 	.byte	0x03, 0x19
        /*0046*/ 	.short	0x0010


	//----- nvinfo : EIATTR_PARAM_CBANK
	.align		4
        /*0048*/ 	.byte	0x04, 0x0a
        /*004a*/ 	.short	(.L_23 - .L_22)
	.align		4
.L_22:
        /*004c*/ 	.word	index@(.nv.constant0._Z10testKernelPfS_)
        /*0050*/ 	.short	0x0380
        /*0052*/ 	.short	0x0010


	//----- nvinfo : EIATTR_SW_WAR
	.align		4
.L_23:
        /*0054*/ 	.byte	0x04, 0x36
        /*0056*/ 	.short	(.L_25 - .L_24)
.L_24:
        /*0058*/ 	.word	0x00000008
.L_25:


//--------------------- .nv.info._Z20k_octree_fill_blocksPiPfiiiii --------------------------
	.section	.nv.info._Z20k_octree_fill_blocksPiPfiiiii,"",@"SHT_CUDA_INFO"
	.sectionflags	@""
	.align	4


	//----- nvinfo : EIATTR_CUDA_API_VERSION
	.align		4
        /*0000*/ 	.byte	0x04, 0x37
        /*0002*/ 	.short	(.L_27 - .L_26)
.L_26:
        /*0004*/ 	.word	0x00000082


	//----- nvinfo : EIATTR_KPARAM_INFO
	.align		4
.L_27:
        /*0008*/ 	.byte	0x04, 0x17
        /*000a*/ 	.short	(.L_29 - .L_28)
.L_28:
        /*000c*/ 	.word	0x00000000
        /*0010*/ 	.short	0x0006
        /*0012*/ 	.short	0x0020
        /*0014*/ 	.byte	0x00, 0xf0, 0x11, 0x00


	//----- nvinfo : EIATTR_KPARAM_INFO
	.align		4
.L_29:
        /*0018*/ 	.byte	0x04, 0x17
        /*001a*/ 	.short	(.L_31 - .L_30)
.L_30:
        /*001c*/ 	.word	0x00000000
        /*0020*/ 	.short	0x0005
        /*0022*/ 	.short	0x001c
        /*0024*/ 	.byte	0x00, 0xf0, 0x11, 0x00


	//----- nvinfo : EIATTR_KPARAM_INFO
	.align		4
.L_31:
        /*0028*/ 	.byte	0x04, 0x17
        /*002a*/ 	.short	(.L_33 - .L_32)
.L_32:
        /*002c*/ 	.word	0x00000000
        /*0030*/ 	.short	0x0004
        /*0032*/ 	.short	0x0018
        /*0034*/ 	.byte	0x00, 0xf0, 0x11, 0x00


	//----- nvinfo : EIATTR_KPARAM_INFO
	.align		4
.L_33:
        /*0038*/ 	.byte	0x04, 0x17
        /*003a*/ 	.short	(.L_35 - .L_34)
.L_34:
        /*003c*/ 	.word	0x00000000
        /*0040*/ 	.short	0x0003
        /*0042*/ 	.short	0x0014
        /*0044*/ 	.byte	0x00, 0xf0, 0x11, 0x00


	//----- nvinfo : EIATTR_KPARAM_INFO
	.align		4
.L_35:
        /*0048*/ 	.byte	0x04, 0x17
        /*004a*/ 	.short	(.L_37 - .L_36)
.L_36:
        /*004c*/ 	.word	0x00000000
        /*0050*/ 	.short	0x0002
        /*0052*/ 	.short	0x0010
        /*0054*/ 	.byte	0x00, 0xf0, 0x11, 0x00


	//----- nvinfo : EIATTR_KPARAM_INFO
	.align		4
.L_37:
        /*0058*/ 	.byte	0x04, 0x17
        /*005a*/ 	.short	(.L_39 - .L_38)
.L_38:
        /*005c*/ 	.word	0x00000000
        /*0060*/ 	.short	0x0001
        /*0062*/ 	.short	0x0008
        /*0064*/ 	.byte	0x00, 0xf5, 0x21, 0x00


	//----- nvinfo : EIATTR_KPARAM_INFO
	.align		4
.L_39:
        /*0068*/ 	.byte	0x04, 0x17
        /*006a*/ 	.short	(.L_41 - .L_40)
.L_40:
        /*006c*/ 	.word	0x00000000
        /*0070*/ 	.short	0x0000
        /*0072*/ 	.short	0x0000
        /*0074*/ 	.byte	0x00, 0xf5, 0x21, 0x00


	//----- nvinfo : EIATTR_SPARSE_MMA_MASK
	.align		4
.L_41:
        /*0078*/ 	.byte	0x03, 0x50
        /*007a*/ 	.short	0x0000


	//----- nvinfo : EIATTR_MAXREG_COUNT
	.align		4
        /*007c*/ 	.byte	0x03, 0x1b
        /*007e*/ 	.short	0x00ff


	//----- nvinfo : EIATTR_MERCURY_ISA_VERSION
	.align		4
        /*0080*/ 	.byte	0x03, 0x5f
        /*0082*/ 	.short	0x0101


	//----- nvinfo : EIATTR_VRC_CTA_INIT_COUNT
	.align		4
        /*0084*/ 	.byte	0x02, 0x4a
	.zero		1
	.zero		1


	//----- nvinfo : EIATTR_EXIT_INSTR_OFFSETS
	.align		4
        /*0088*/ 	.byte	0x04, 0x1c
        /*008a*/ 	.short	(.L_43 - .L_42)


	//   ....[0]....
.L_42:
        /*008c*/ 	.word	0x00002550


	//----- nvinfo : EIATTR_CRS_STACK_SIZE
	.align		4
.L_43:
        /*0090*/ 	.byte	0x04, 0x1e
        /*0092*/ 	.short	(.L_45 - .L_44)
.L_44:
        /*0094*/ 	.word	0x00000000


	//----- nvinfo : EIATTR_CBANK_PARAM_SIZE
	.align		4
.L_45:
        /*0098*/ 	.byte	0x03, 0x19
        /*009a*/ 	.short	0x0024


	//----- nvinfo : EIATTR_PARAM_CBANK
	.align		4
        /*009c*/ 	.byte	0x04, 0x0a
        /*009e*/ 	.short	(.L_47 - .L_46)
	.align		4
.L_46:
        /*00a0*/ 	.word	index@(.nv.constant0._Z20k_octree_fill_blocksPiPfiiiii)
        /*00a4*/ 	.short	0x0380
        /*00a6*/ 	.short	0x0024


	//----- nvinfo : EIATTR_SW_WAR
	.align		4
.L_47:
        /*00a8*/ 	.byte	0x04, 0x36
        /*00aa*/ 	.short	(.L_49 - .L_48)
.L_48:
        /*00ac*/ 	.word	0x00000008
.L_49:


//--------------------- .nv.callgraph             --------------------------
	.section	.nv.callgraph,"",@"SHT_CUDA_CALLGRAPH"
	.align	4
	.sectionentsize	8
	.align		4
        /*0000*/ 	.word	0x00000000
	.align		4
        /*0004*/ 	.word	0xffffffff
	.align		4
        /*0008*/ 	.word	0x00000000
	.align		4
        /*000c*/ 	.word	0xfffffffe
	.align		4
        /*0010*/ 	.word	0x00000000
	.align		4
        /*0014*/ 	.word	0xfffffffd
	.align		4
        /*0018*/ 	.word	0x00000000
	.align		4
        /*001c*/ 	.word	0xfffffffc


//--------------------- .text._Z10testKernelPfS_  --------------------------
	.section	.text._Z10testKernelPfS_,"ax",@progbits
	.align	128
        .global         _Z10testKernelPfS_
        .type           _Z10testKernelPfS_,@function
        .size           _Z10testKernelPfS_,(.L_x_29 - _Z10testKernelPfS_)
        .other          _Z10testKernelPfS_,@"STO_CUDA_ENTRY STV_DEFAULT"
_Z10testKernelPfS_:
.text._Z10testKernelPfS_:
[----:B------:R-:W-:Y:S01]  /*0000*/  LDC R1, c[0x0][0x37c] ;  /* 0x0000df00ff017b82 */ /* 0x000fe20000000800 */
[----:B------:R-:W0:Y:S07]  /*0010*/  S2R R9, SR_TID.X ;  /* 0x0000000000097919 */ /* 0x000e2e0000002100 */
[----:B------:R-:W0:Y:S01]  /*0020*/  LDC.64 R2, c[0x0][0x380] ;  /* 0x0000e000ff027b82 */ /* 0x000e220000000a00 */
[----:B------:R-:W1:Y:S01]  /*0030*/  LDCU.64 UR6, c[0x0][0x358] ;  /* 0x00006b00ff0677ac */ /* 0x000e620008000a00 */
[----:B0-----:R-:W-:-:S05]  /*0040*/  IMAD.WIDE.U32 R2, R9, 0x4, R2 ;  /* 0x0000000409027825 */ /* 0x001fca00078e0002 */
[----:B-1----:R0:W2:Y:S01]  /*0050*/  LDG.E R0, desc[UR6][R2.64] ;  /* 0x0000000602007981 */ /* 0x0020a2000c1e1900 */
[----:B------:R-:W1:Y:S01]  /*0060*/  S2UR UR5, SR_CgaCtaId ;  /* 0x00000000000579c3 */ /* 0x000e620000008800 */
[----:B------:R-:W-:-:S07]  /*0070*/  UMOV UR4, 0x400 ;  /* 0x0000040000047882 */ /* 0x000fce0000000000 */
[----:B0-----:R-:W0:Y:S01]  /*0080*/  LDC.64 R2, c[0x0][0x388] ;  /* 0x0000e200ff027b82 */ /* 0x001e220000000a00 */
[----:B-1----:R-:W-:-:S06]  /*0090*/  ULEA UR4, UR5, UR4, 0x18 ;  /* 0x0000000405047291 */ /* 0x002fcc000f8ec0ff */
[C---:B------:R-:W-:Y:S01]  /*00a0*/  LEA R5, R9.reuse, UR4, 0x2 ;  /* 0x0000000409057c11 */ /* 0x040fe2000f8e10ff */
[----:B0-----:R-:W-:-:S04]  /*00b0*/  IMAD.WIDE.U32 R2, R9, 0x4, R2 ;  /* 0x0000000409027825 */ /* 0x001fc800078e0002 */
[----:B------:R-:W0:Y:S02]  /*00c0*/  LDCU UR4, c[0x0][0x360] ;  /* 0x00006c00ff0477ac */ /* 0x000e240008000800 */
[----:B0-----:R-:W-:Y:S01]  /*00d0*/  I2FP.F32.U32 R4, UR4 ;  /* 0x0000000400047c45 */ /* 0x001fe20008201000 */
[----:B--2---:R-:W-:Y:S01]  /*00e0*/  STS [R5], R0 ;  /* 0x0000000005007388 */ /* 0x004fe20000000800 */
[----:B------:R-:W-:Y:S06]  /*00f0*/  BAR.SYNC.DEFER_BLOCKING 0x0 ;  /* 0x0000000000007b1d */ /* 0x000fec0000010000 */
[----:B------:R-:W0:Y:S02]  /*0100*/  LDS R7, [R5] ;  /* 0x0000000005077984 */ /* 0x000e240000000800 */
[----:B0-----:R-:W-:-:S05]  /*0110*/  FMUL R4, R4, R7 ;  /* 0x0000000704047220 */ /* 0x001fca0000400000 */
[----:B------:R-:W-:Y:S01]  /*0120*/  STS [R5], R4 ;  /* 0x0000000405007388 */ /* 0x000fe20000000800 */
[----:B------:R-:W-:Y:S06]  /*0130*/  BAR.SYNC.DEFER_BLOCKING 0x0 ;  /* 0x0000000000007b1d */ /* 0x000fec0000010000 */
[----:B------:R-:W0:Y:S04]  /*0140*/  LDS R7, [R5] ;  /* 0x0000000005077984 */ /* 0x000e280000000800 */
[----:B0-----:R-:W-:Y:S01]  /*0150*/  STG.E desc[UR6][R2.64], R7 ;  /* 0x0000000702007986 */ /* 0x001fe2000c101906 */
[----:B------:R-:W-:Y:S05]  /*0160*/  EXIT ;  /* 0x000000000000794d */ /* 0x000fea0003800000 */
.L_x_0:
[----:B------:R-:W-:-:S00]  /*0170*/  BRA `(.L_x_0) ;  /* 0xfffffffc00fc7947 */ /* 0x000fc0000383ffff */
[----:B------:R-:W-:-:S00]  /*0180*/  NOP ;  /* 0x0000000000007918 */ /* 0x000fc00000000000 */
[----:B------:R-:W-:-:S00]  /*0190*/  NOP ;  /* 0x0000000000007918 */ /* 0x000fc00000000000 */
[----:B------:R-:W-:-:S00]  /*01a0*/  NOP ;  /* 0x0000000000007918 */ /* 0x000fc00000000000 */
[----:B------:R-:W-:-:S00]  /*01b0*/  NOP ;  /* 0x0000000000007918 */ /* 0x000fc00000000000 */
[----:B------:R-:W-:-:S00]  /*01c0*/  NOP ;  /* 0x0000000000007918 */ /* 0x000fc00000000000 */
[----:B------:R-:W-:-:S00]  /*01d0*/  NOP ;  /* 0x0000000000007918 */ /* 0x000fc00000000000 */
[----:B------:R-:W-:-:S00]  /*01e0*/  NOP ;  /* 0x0000000000007918 */ /* 0x000fc00000000000 */
[----:B------:R-:W-:-:S00]  /*01f0*/  NOP ;  /* 0x0000000000007918 */ /* 0x000fc00000000000 */
.L_x_29:


//--------------------- .text._Z20k_octree_fill_blocksPiPfiiiii --------------------------
	.section	.text._Z20k_octree_fill_blocksPiPfiiiii,"ax",@progbits
	.align	128
        .global         _Z20k_octree_fill_blocksPiPfiiiii
        .type           _Z20k_octree_fill_blocksPiPfiiiii,@function
        .size           _Z20k_octree_fill_blocksPiPfiiiii,(.L_x_28 - _Z20k_octree_fill_blocksPiPfiiiii)
        .other          _Z20k_octree_fill_blocksPiPfiiiii,@"STO_CUDA_ENTRY STV_DEFAULT"
_Z20k_octree_fill_blocksPiPfiiiii:
.text._Z20k_octree_fill_blocksPiPfiiiii:
[----:B------:R-:W-:Y:S01]  /*0000*/  LDC R1, c[0x0][0x37c] ;  /* 0x0000df00ff017b82 */ /* 0x000fe20000000800 */
[----:B------:R-:W0:Y:S01]  /*0010*/  LDCU UR4, c[0x0][0x394] ;  /* 0x00007280ff0477ac */ /* 0x000e220008000800 */
[----:B------:R-:W1:Y:S01]  /*0020*/  S2R R36, SR_CTAID.X ;  /* 0x0000000000247919 */ /* 0x000e620000002500 */
[----:B------:R-:W-:Y:S01]  /*0030*/  BSSY.RECONVERGENT B0, `(.L_x_1) ;  /* 0x000002a000007945 */ /* 0x000fe20003800200 */
[----:B------:R-:W2:Y:S01]  /*0040*/  LDCU.64 UR10, c[0x0][0x398] ;  /* 0x00007300ff0a77ac */ /* 0x000ea20008000a00 */
[----:B------:R-:W1:Y:S01]  /*0050*/  S2R R3, SR_TID.X ;  /* 0x0000000000037919 */ /* 0x000e620000002100 */
[----:B------:R-:W3:Y:S01]  /*0060*/  S2R R35, SR_CTAID.Y ;  /* 0x0000000000237919 */ /* 0x000ee20000002600 */
[----:B------:R-:W3:Y:S01]  /*0070*/  S2R R2, SR_TID.Y ;  /* 0x0000000000027919 */ /* 0x000ee20000002200 */
[----:B------:R-:W4:Y:S01]  /*0080*/  S2R R34, SR_CTAID.Z ;  /* 0x0000000000227919 */ /* 0x000f220000002700 */
[----:B0-----:R-:W-:Y:S01]  /*0090*/  I2FP.F32.S32 R37, UR4 ;  /* 0x0000000400257c45 */ /* 0x001fe20008201400 */
[----:B------:R-:W1:Y:S01]  /*00a0*/  LDCU UR4, c[0x0][0x360] ;  /* 0x00006c00ff0477ac */ /* 0x000e620008000800 */
[----:B------:R-:W4:Y:S03]  /*00b0*/  S2R R5, SR_TID.Z ;  /* 0x0000000000057919 */ /* 0x000f260000002300 */
[----:B------:R-:W-:Y:S01]  /*00c0*/  FMUL R0, R37, 20 ;  /* 0x41a0000025007820 */ /* 0x000fe20000400000 */
[----:B------:R-:W0:Y:S04]  /*00d0*/  LDCU UR6, c[0x0][0x370] ;  /* 0x00006e00ff0677ac */ /* 0x000e280008000800 */
[----:B------:R-:W-:Y:S01]  /*00e0*/  R2UR UR7, R0 ;  /* 0x00000000000772ca */ /* 0x000fe200000e0000 */
[----:B------:R-:W3:Y:S01]  /*00f0*/  LDCU UR8, c[0x0][0x364] ;  /* 0x00006c80ff0877ac */ /* 0x000ee20008000800 */
[----:B------:R-:W5:Y:S01]  /*0100*/  LDCU UR5, c[0x0][0x374] ;  /* 0x00006e80ff0577ac */ /* 0x000f620008000800 */
[----:B------:R-:W4:Y:S01]  /*0110*/  LDCU UR9, c[0x0][0x368] ;  /* 0x00006d00ff0977ac */ /* 0x000f220008000800 */
[----:B-1----:R-:W-:-:S09]  /*0120*/  IMAD R36, R36, UR4, R3 ;  /* 0x0000000424247c24 */ /* 0x002fd2000f8e0203 */
[----:B------:R-:W1:Y:S01]  /*0130*/  MUFU.RCP R0, UR7 ;  /* 0x0000000700007d08 */ /* 0x000e620008001000 */
[----:B------:R-:W-:Y:S01]  /*0140*/  MOV R7, UR7 ;  /* 0x0000000700077c02 */ /* 0x000fe20008000f00 */
[----:B0-----:R-:W-:Y:S01]  /*0150*/  UIMAD UR4, UR4, UR6, URZ ;  /* 0x00000006040472a4 */ /* 0x001fe2000f8e02ff */
[----:B--2---:R-:W-:Y:S01]  /*0160*/  LEA R6, R36, UR10, 0x1 ;  /* 0x0000000a24067c11 */ /* 0x004fe2000f8e08ff */
[----:B------:R-:W0:Y:S01]  /*0170*/  LDCU UR10, c[0x0][0x3a0] ;  /* 0x00007400ff0a77ac */ /* 0x000e220008000800 */
[----:B---3--:R-:W-:Y:S01]  /*0180*/  IMAD R35, R35, UR8, R2 ;  /* 0x0000000823237c24 */ /* 0x008fe2000f8e0202 */
[----:B-----5:R-:W-:-:S04]  /*0190*/  UIMAD UR5, UR8, UR5, URZ ;  /* 0x00000005080572a4 */ /* 0x020fc8000f8e02ff */
[----:B------:R-:W-:Y:S01]  /*01a0*/  SHF.L.U32 R33, R35, 0x1, RZ ;  /* 0x0000000123217819 */ /* 0x000fe200000006ff */
[----:B----4-:R-:W-:Y:S02]  /*01b0*/  IMAD R34, R34, UR9, R5 ;  /* 0x0000000922227c24 */ /* 0x010fe4000f8e0205 */
[----:B-1----:R-:W-:-:S04]  /*01c0*/  FFMA R3, R0, -R7, 1 ;  /* 0x3f80000000037423 */ /* 0x002fc80000000807 */
[----:B------:R-:W-:Y:S01]  /*01d0*/  FFMA R7, R0, R3, R0 ;  /* 0x0000000300077223 */ /* 0x000fe20000000000 */
[----:B------:R-:W-:Y:S01]  /*01e0*/  I2FP.F32.S32 R0, R6 ;  /* 0x0000000600007245 */ /* 0x000fe20000201400 */
[C---:B------:R-:W-:Y:S01]  /*01f0*/  IMAD R3, R34.reuse, UR5, R35 ;  /* 0x0000000522037c24 */ /* 0x040fe2000f8e0223 */
[----:B0-----:R-:W-:Y:S02]  /*0200*/  LEA R32, R34, UR10, 0x1 ;  /* 0x0000000a22207c11 */ /* 0x001fe4000f8e08ff */
[----:B------:R-:W0:Y:S01]  /*0210*/  FCHK P0, R0, UR7 ;  /* 0x0000000700007d02 */ /* 0x000e220008000000 */
[----:B------:R-:W-:Y:S01]  /*0220*/  FFMA R2, R0, R7, RZ ;  /* 0x0000000700027223 */ /* 0x000fe200000000ff */
[----:B------:R-:W-:-:S03]  /*0230*/  IMAD R3, R3, UR4, R36 ;  /* 0x0000000403037c24 */ /* 0x000fc6000f8e0224 */
[----:B------:R-:W-:Y:S02]  /*0240*/  FFMA R4, R2, -UR7, R0 ;  /* 0x8000000702047c23 */ /* 0x000fe40008000000 */
[----:B------:R-:W-:Y:S02]  /*0250*/  SHF.L.U32 R31, R3, 0x3, RZ ;  /* 0x00000003031f7819 */ /* 0x000fe400000006ff */
[----:B------:R-:W-:Y:S01]  /*0260*/  FFMA R7, R7, R4, R2 ;  /* 0x0000000407077223 */ /* 0x000fe20000000002 */
[----:B------:R-:W-:Y:S01]  /*0270*/  IADD3 R4, PT, PT, R33, UR11, RZ ;  /* 0x0000000b21047c10 */ /* 0x000fe2000fffe0ff */
[----:B0-----:R-:W-:Y:S06]  /*0280*/  @!P0 BRA `(.L_x_2) ;  /* 0x0000000000108947 */ /* 0x001fec0003800000 */
[----:B------:R-:W-:Y:S02]  /*0290*/  MOV R3, UR7 ;  /* 0x0000000700037c02 */ /* 0x000fe40008000f00 */
[----:B------:R-:W-:-:S07]  /*02a0*/  MOV R38, 0x2c0 ;  /* 0x000002c000267802 */ /* 0x000fce0000000f00 */
[----:B------:R-:W-:Y:S05]  /*02b0*/  CALL.REL.NOINC `($__internal_0_$__cuda_sm3x_div_rn_noftz_f32_slowpath) ;  /* 0x0000002000a87944 */ /* 0x000fea0003c00000 */
[----:B------:R-:W-:-:S07]  /*02c0*/  MOV R7, R0 ;  /* 0x0000000000077202 */ /* 0x000fce0000000f00 */
.L_x_2:
[----:B------:R-:W-:Y:S05]  /*02d0*/  BSYNC.RECONVERGENT B0 ;  /* 0x0000000000007941 */ /* 0x000fea0003800200 */
.L_x_1:
[----:B------:R-:W0:Y:S01]  /*02e0*/  MUFU.RCP R5, UR7 ;  /* 0x0000000700057d08 */ /* 0x000e220008001000 */
[----:B------:R-:W-:Y:S01]  /*02f0*/  MOV R2, UR7 ;  /* 0x0000000700027c02 */ /* 0x000fe20008000f00 */
[----:B------:R-:W-:Y:S01]  /*0300*/  BSSY.RECONVERGENT B0, `(.L_x_3) ;  /* 0x000000d000007945 */ /* 0x000fe20003800200 */
[----:B------:R-:W-:-:S05]  /*0310*/  I2FP.F32.S32 R0, R4 ;  /* 0x0000000400007245 */ /* 0x000fca0000201400 */
[----:B------:R-:W1:Y:S01]  /*0320*/  FCHK P0, R0, UR7 ;  /* 0x0000000700007d02 */ /* 0x000e620008000000 */
[----:B0-----:R-:W-:-:S04]  /*0330*/  FFMA R2, R5, -R2, 1 ;  /* 0x3f80000005027423 */ /* 0x001fc80000000802 */
[----:B------:R-:W-:-:S04]  /*0340*/  FFMA R5, R5, R2, R5 ;  /* 0x0000000205057223 */ /* 0x000fc80000000005 */
[----:B------:R-:W-:-:S04]  /*0350*/  FFMA R3, R5, R0, RZ ;  /* 0x0000000005037223 */ /* 0x000fc800000000ff */
[----:B------:R-:W-:-:S04]  /*0360*/  FFMA R2, R3, -UR7, R0 ;  /* 0x8000000703027c23 */ /* 0x000fc80008000000 */
[----:B------:R-:W-:Y:S01]  /*0370*/  FFMA R5, R5, R2, R3 ;  /* 0x0000000205057223 */ /* 0x000fe20000000003 */
[----:B-1----:R-:W-:Y:S06]  /*0380*/  @!P0 BRA `(.L_x_4) ;  /* 0x0000000000108947 */ /* 0x002fec0003800000 */
[----:B------:R-:W-:Y:S02]  /*0390*/  MOV R3, UR7 ;  /* 0x0000000700037c02 */ /* 0x000fe40008000f00 */
[----:B------:R-:W-:-:S07]  /*03a0*/  MOV R38, 0x3c0 ;  /* 0x000003c000267802 */ /* 0x000fce0000000f00 */
[----:B------:R-:W-:Y:S05]  /*03b0*/  CALL.REL.NOINC `($__internal_0_$__cuda_sm3x_div_rn_noftz_f32_slowpath) ;  /* 0x0000002000687944 */ /* 0x000fea0003c00000 */
[----:B------:R-:W-:-:S07]  /*03c0*/  MOV R5, R0 ;  /* 0x0000000000057202 */ /* 0x000fce0000000f00 */
.L_x_4:
[----:B------:R-:W-:Y:S05]  /*03d0*/  BSYNC.RECONVERGENT B0 ;  /* 0x0000000000007941 */ /* 0x000fea0003800200 */
.L_x_3:
[----:B------:R-:W0:Y:S01]  /*03e0*/  MUFU.RCP R0, UR7 ;  /* 0x0000000700007d08 */ /* 0x000e220008001000 */
[----:B------:R-:W1:Y:S01]  /*03f0*/  LDCU UR6, c[0x0][0x394] ;  /* 0x00007280ff0677ac */ /* 0x000e620008000800 */
[----:B------:R-:W-:Y:S01]  /*0400*/  MOV R9, UR7 ;  /* 0x0000000700097c02 */ /* 0x000fe20008000f00 */
[----:B------:R-:W-:Y:S01]  /*0410*/  BSSY.RECONVERGENT B0, `(.L_x_5) ;  /* 0x000000f000007945 */ /* 0x000fe20003800200 */
[----:B------:R-:W-:Y:S01]  /*0420*/  I2FP.F32.S32 R3, R32 ;  /* 0x0000002000037245 */ /* 0x000fe20000201400 */
[----:B------:R-:W2:Y:S03]  /*0430*/  LDCU.64 UR10, c[0x0][0x358] ;  /* 0x00006b00ff0a77ac */ /* 0x000ea60008000a00 */
[----:B------:R-:W3:Y:S01]  /*0440*/  FCHK P0, R3, UR7 ;  /* 0x0000000703007d02 */ /* 0x000ee20008000000 */
[----:B0-----:R-:W-:Y:S01]  /*0450*/  FFMA R9, R0, -R9, 1 ;  /* 0x3f80000000097423 */ /* 0x001fe20000000809 */
[----:B-1----:R-:W-:-:S03]  /*0460*/  UIMAD UR6, UR6, UR6, URZ ;  /* 0x00000006060672a4 */ /* 0x002fc6000f8e02ff */
[----:B------:R-:W-:-:S04]  /*0470*/  FFMA R0, R0, R9, R0 ;  /* 0x0000000900007223 */ /* 0x000fc80000000000 */
[----:B------:R-:W-:-:S04]  /*0480*/  FFMA R2, R0, R3, RZ ;  /* 0x0000000300027223 */ /* 0x000fc800000000ff */
[----:B------:R-:W-:-:S04]  /*0490*/  FFMA R9, R2, -UR7, R3 ;  /* 0x8000000702097c23 */ /* 0x000fc80008000003 */
[----:B------:R-:W-:Y:S01]  /*04a0*/  FFMA R0, R0, R9, R2 ;  /* 0x0000000900007223 */ /* 0x000fe20000000002 */
[----:B--23--:R-:W-:Y:S06]  /*04b0*/  @!P0 BRA `(.L_x_6) ;  /* 0x0000000000108947 */ /* 0x00cfec0003800000 */
[----:B------:R-:W-:Y:S02]  /*04c0*/  MOV R0, R3 ;  /* 0x0000000300007202 */ /* 0x000fe40000000f00 */
[----:B------:R-:W-:Y:S02]  /*04d0*/  MOV R3, UR7 ;  /* 0x0000000700037c02 */ /* 0x000fe40008000f00 */
[----:B------:R-:W-:-:S07]  /*04e0*/  MOV R38, 0x500 ;  /* 0x0000050000267802 */ /* 0x000fce0000000f00 */
[----:B------:R-:W-:Y:S05]  /*04f0*/  CALL.REL.NOINC `($__internal_0_$__cuda_sm3x_div_rn_noftz_f32_slowpath) ;  /* 0x0000002000187944 */ /* 0x000fea0003c00000 */
.L_x_6:
[----:B------:R-:W-:Y:S05]  /*0500*/  BSYNC.RECONVERGENT B0 ;  /* 0x0000000000007941 */ /* 0x000fea0003800200 */
.L_x_5:
[----:B------:R-:W0:Y:S01]  /*0510*/  F2I.FLOOR.NTZ R2, R7 ;  /* 0x0000000700027305 */ /* 0x000e220000207100 */
[----:B------:R-:W1:Y:S07]  /*0520*/  LDCU UR12, c[0x0][0x394] ;  /* 0x00007280ff0c77ac */ /* 0x000e6e0008000800 */
[----:B------:R-:W2:Y:S01]  /*0530*/  F2I.FLOOR.NTZ R3, R5 ;  /* 0x0000000500037305 */ /* 0x000ea20000207100 */
[----:B0-----:R-:W-:-:S07]  /*0540*/  I2FP.F32.S32 R2, R2 ;  /* 0x0000000200027245 */ /* 0x001fce0000201400 */
[----:B------:R-:W0:Y:S01]  /*0550*/  F2I.FLOOR.NTZ R8, R0 ;  /* 0x0000000000087305 */ /* 0x000e220000207100 */
[----:B-1----:R-:W-:Y:S01]  /*0560*/  UIADD3 UR8, UPT, UPT, UR12, -0x1, URZ ;  /* 0xffffffff0c087890 */ /* 0x002fe2000fffe0ff */
[----:B------:R-:W-:Y:S01]  /*0570*/  FADD R30, -R2, R7 ;  /* 0x00000007021e7221 */ /* 0x000fe20000000100 */
[----:B--2---:R-:W-:-:S03]  /*0580*/  I2FP.F32.S32 R28, R3 ;  /* 0x00000003001c7245 */ /* 0x004fc60000201400 */
[----:B------:R-:W-:Y:S02]  /*0590*/  FMUL R29, R37, R30 ;  /* 0x0000001e251d7220 */ /* 0x000fe40000400000 */
[----:B------:R-:W-:-:S04]  /*05a0*/  FADD R28, -R28, R5 ;  /* 0x000000051c1c7221 */ /* 0x000fc80000000100 */
[----:B------:R-:W1:Y:S01]  /*05b0*/  F2I.TRUNC.NTZ R29, R29 ;  /* 0x0000001d001d7305 */ /* 0x000e62000020f100 */
[----:B0-----:R-:W-:Y:S01]  /*05c0*/  I2FP.F32.S32 R3, R8 ;  /* 0x0000000800037245 */ /* 0x001fe20000201400 */
[----:B------:R-:W-:-:S04]  /*05d0*/  FMUL R8, R37, R28 ;  /* 0x0000001c25087220 */ /* 0x000fc80000400000 */
[----:B------:R-:W-:Y:S02]  /*05e0*/  FADD R26, -R3, R0 ;  /* 0x00000000031a7221 */ /* 0x000fe40000000100 */
[----:B------:R-:W0:Y:S01]  /*05f0*/  F2I.TRUNC.NTZ R8, R8 ;  /* 0x0000000800087305 */ /* 0x000e22000020f100 */
[----:B------:R-:W2:Y:S01]  /*0600*/  LDC.64 R2, c[0x0][0x388] ;  /* 0x0000e200ff027b82 */ /* 0x000ea20000000a00 */
[----:B------:R-:W-:Y:S01]  /*0610*/  FMUL R0, R37, R26 ;  /* 0x0000001a25007220 */ /* 0x000fe20000400000 */
[----:B-1----:R-:W-:-:S05]  /*0620*/  ISETP.GE.AND P0, PT, R29, UR8, PT ;  /* 0x000000081d007c0c */ /* 0x002fca000bf06270 */
[----:B------:R-:W1:Y:S01]  /*0630*/  F2I.TRUNC.NTZ R0, R0 ;  /* 0x0000000000007305 */ /* 0x000e62000020f100 */
[----:B------:R-:W-:-:S04]  /*0640*/  IADD3 R27, PT, PT, R29, 0x1, RZ ;  /* 0x000000011d1b7810 */ /* 0x000fc80007ffe0ff */
[----:B------:R-:W-:Y:S02]  /*0650*/  SEL R27, R27, RZ, !P0 ;  /* 0x000000ff1b1b7207 */ /* 0x000fe40004000000 */
[C---:B0-----:R-:W-:Y:S01]  /*0660*/  ISETP.GE.AND P1, PT, R8.reuse, UR8, PT ;  /* 0x0000000808007c0c */ /* 0x041fe2000bf26270 */
[C---:B------:R-:W-:Y:S01]  /*0670*/  IMAD R19, R8.reuse, UR12, R29 ;  /* 0x0000000c08137c24 */ /* 0x040fe2000f8e021d */
[C---:B------:R-:W-:Y:S01]  /*0680*/  IADD3 R24, PT, PT, R8.reuse, 0x1, RZ ;  /* 0x0000000108187810 */ /* 0x040fe20007ffe0ff */
[----:B------:R-:W-:-:S03]  /*0690*/  IMAD R20, R8, UR12, R27 ;  /* 0x0000000c08147c24 */ /* 0x000fc6000f8e021b */
[----:B------:R-:W-:Y:S01]  /*06a0*/  SEL R24, R24, RZ, !P1 ;  /* 0x000000ff18187207 */ /* 0x000fe20004800000 */
[----:B-1----:R-:W-:-:S05]  /*06b0*/  IMAD R5, R0, UR6, RZ ;  /* 0x0000000600057c24 */ /* 0x002fca000f8e02ff */
[-C--:B------:R-:W-:Y:S02]  /*06c0*/  IADD3 R25, PT, PT, R27, R5.reuse, RZ ;  /* 0x000000051b197210 */ /* 0x080fe40007ffe0ff */
[-C--:B------:R-:W-:Y:S02]  /*06d0*/  IADD3 R21, PT, PT, R29, R5.reuse, RZ ;  /* 0x000000051d157210 */ /* 0x080fe40007ffe0ff */
[----:B------:R-:W-:Y:S01]  /*06e0*/  IADD3 R13, PT, PT, R5, R20, RZ ;  /* 0x00000014050d7210 */ /* 0x000fe20007ffe0ff */
[C---:B------:R-:W-:Y:S02]  /*06f0*/  IMAD R15, R24.reuse, UR12, R25 ;  /* 0x0000000c180f7c24 */ /* 0x040fe4000f8e0219 */
[----:B------:R-:W-:Y:S02]  /*0700*/  IMAD R11, R24, UR12, R21 ;  /* 0x0000000c180b7c24 */ /* 0x000fe4000f8e0215 */
[----:B--2---:R-:W-:Y:S01]  /*0710*/  IMAD.WIDE R14, R15, 0x4, R2 ;  /* 0x000000040f0e7825 */ /* 0x004fe200078e0202 */
[----:B------:R-:W-:-:S03]  /*0720*/  IADD3 R7, PT, PT, R19, R5, RZ ;  /* 0x0000000513077210 */ /* 0x000fc60007ffe0ff */
[--C-:B------:R-:W-:Y:S02]  /*0730*/  IMAD.WIDE R10, R11, 0x4, R2.reuse ;  /* 0x000000040b0a7825 */ /* 0x100fe400078e0202 */
[----:B------:R0:W2:Y:S02]  /*0740*/  LDG.E R15, desc[UR10][R14.64] ;  /* 0x0000000a0e0f7981 */ /* 0x0000a4000c1e1900 */
[--C-:B------:R-:W-:Y:S02]  /*0750*/  IMAD.WIDE R12, R13, 0x4, R2.reuse ;  /* 0x000000040d0c7825 */ /* 0x100fe400078e0202 */
[----:B------:R-:W3:Y:S02]  /*0760*/  LDG.E R11, desc[UR10][R10.64] ;  /* 0x0000000a0a0b7981 */ /* 0x000ee4000c1e1900 */
[----:B------:R-:W-:Y:S02]  /*0770*/  IMAD.WIDE R2, R7, 0x4, R2 ;  /* 0x0000000407027825 */ /* 0x000fe400078e0202 */
[----:B------:R-:W4:Y:S04]  /*0780*/  LDG.E R12, desc[UR10][R12.64] ;  /* 0x0000000a0c0c7981 */ /* 0x000f28000c1e1900 */
[----:B------:R-:W5:Y:S01]  /*0790*/  LDG.E R3, desc[UR10][R2.64] ;  /* 0x0000000a02037981 */ /* 0x000f62000c1e1900 */
[----:B------:R-:W-:Y:S01]  /*07a0*/  FADD R18, -R28, 1 ;  /* 0x3f8000001c127421 */ /* 0x000fe20000000100 */
[----:B------:R-:W-:Y:S01]  /*07b0*/  FADD R17, -R30, 1 ;  /* 0x3f8000001e117421 */ /* 0x000fe20000000100 */
[----:B------:R-:W-:Y:S01]  /*07c0*/  IADD3 R0, PT, PT, -R32, 0x7f, RZ ;  /* 0x0000007f20007810 */ /* 0x000fe20007ffe1ff */
[----:B------:R-:W-:-:S03]  /*07d0*/  FADD R16, -R26, 1 ;  /* 0x3f8000001a107421 */ /* 0x000fc60000000100 */
[----:B------:R-:W-:Y:S01]  /*07e0*/  I2FP.F32.S32 R0, R0 ;  /* 0x0000000000007245 */ /* 0x000fe20000201400 */
[----:B------:R-:W-:Y:S01]  /*07f0*/  UMOV UR12, 0x9999999a ;  /* 0x9999999a000c7882 */ /* 0x000fe20000000000 */
[----:B------:R-:W-:Y:S01]  /*0800*/  UMOV UR13, 0x3fc99999 ;  /* 0x3fc99999000d7882 */ /* 0x000fe20000000000 */
[----:B0-----:R-:W0:Y:S01]  /*0810*/  MUFU.RCP R14, UR7 ;  /* 0x00000007000e7d08 */ /* 0x001e220008001000 */
[----:B------:R-:W-:Y:S01]  /*0820*/  BSSY.RECONVERGENT B0, `(.L_x_7) ;  /* 0x000002b000007945 */ /* 0x000fe20003800200 */
[----:B--2---:R-:W-:Y:S01]  /*0830*/  FMUL R7, R15, R18 ;  /* 0x000000120f077220 */ /* 0x004fe20000400000 */
[----:B------:R-:W-:-:S03]  /*0840*/  HFMA2 R15, -RZ, RZ, 1.125, 0 ;  /* 0x3c800000ff0f7431 */ /* 0x000fc600000001ff */
[----:B---3--:R-:W-:Y:S01]  /*0850*/  FFMA R9, R28, R11, R7 ;  /* 0x0000000b1c097223 */ /* 0x008fe20000000007 */
[----:B----4-:R-:W-:-:S03]  /*0860*/  FMUL R7, R12, R17 ;  /* 0x000000110c077220 */ /* 0x010fc60000400000 */
[----:B------:R-:W-:Y:S01]  /*0870*/  FMUL R9, R16, R9 ;  /* 0x0000000910097220 */ /* 0x000fe20000400000 */
[----:B-----5:R-:W-:Y:S01]  /*0880*/  FFMA R3, R30, R3, R7 ;  /* 0x000000031e037223 */ /* 0x020fe20000000007 */
[----:B------:R-:W-:-:S03]  /*0890*/  FFMA R22, R0, R15, -1 ;  /* 0xbf80000000167423 */ /* 0x000fc6000000000f */
[----:B------:R-:W-:-:S04]  /*08a0*/  FFMA R0, R26, R3, R9 ;  /* 0x000000031a007223 */ /* 0x000fc80000000009 */
[----:B------:R-:W-:Y:S01]  /*08b0*/  FFMA R7, R0, 40, RZ ;  /* 0x4220000000077823 */ /* 0x000fe200000000ff */
[----:B------:R-:W-:Y:S08]  /*08c0*/  F2F.F64.F32 R22, R22 ;  /* 0x0000001600167310 */ /* 0x000ff00000201800 */
[----:B------:R-:W1:Y:S02]  /*08d0*/  F2F.F64.F32 R12, R7 ;  /* 0x00000007000c7310 */ /* 0x000e640000201800 */
[----:B-1----:R-:W-:-:S10]  /*08e0*/  DFMA R12, R12, UR12, R22 ;  /* 0x0000000c0c0c7c2b */ /* 0x002fd40008000016 */
[----:B------:R-:W1:Y:S02]  /*08f0*/  F2F.F32.F64 R13, R12 ;  /* 0x0000000c000d7310 */ /* 0x000e640000301000 */
[----:B-1----:R-:W-:-:S06]  /*0900*/  FFMA R9, R0, 40, R13 ;  /* 0x4220000000097823 */ /* 0x002fcc000000000d */
[----:B------:R-:W1:Y:S02]  /*0910*/  F2F.F64.F32 R10, R9 ;  /* 0x00000009000a7310 */ /* 0x000e640000201800 */
[----:B-1----:R-:W-:-:S10]  /*0920*/  DFMA R10, R10, UR12, R22 ;  /* 0x0000000c0a0a7c2b */ /* 0x002fd40008000016 */
[----:B------:R-:W1:Y:S02]  /*0930*/  F2F.F32.F64 R11, R10 ;  /* 0x0000000a000b7310 */ /* 0x000e640000301000 */
[----:B-1----:R-:W-:-:S06]  /*0940*/  FFMA R0, R0, 40, R11 ;  /* 0x4220000000007823 */ /* 0x002fcc000000000b */
[----:B------:R-:W1:Y:S02]  /*0950*/  F2F.F64.F32 R2, R0 ;  /* 0x0000000000027310 */ /* 0x000e640000201800 */
[----:B-1----:R-:W-:-:S10]  /*0960*/  DFMA R2, R2, UR12, R22 ;  /* 0x0000000c02027c2b */ /* 0x002fd40008000016 */
[----:B------:R-:W1:Y:S01]  /*0970*/  F2F.F32.F64 R2, R2 ;  /* 0x0000000200027310 */ /* 0x000e620000301000 */
[----:B------:R-:W-:Y:S02]  /*0980*/  IADD3 R12, PT, PT, R6, 0x1, RZ ;  /* 0x00000001060c7810 */ /* 0x000fe40007ffe0ff */
[----:B-1----:R-:W-:-:S04]  /*0990*/  FSETP.GE.AND P0, PT, R2, 0.5, PT ;  /* 0x3f0000000200780b */ /* 0x002fc80003f06000 */
[----:B------:R-:W-:-:S05]  /*09a0*/  FSEL R7, R2, 1, !P0 ;  /* 0x3f80000002077808 */ /* 0x000fca0004000000 */
[C---:B------:R-:W-:Y:S01]  /*09b0*/  FADD R6, R7.reuse, 1 ;  /* 0x3f80000007067421 */ /* 0x040fe20000000000 */
[----:B------:R-:W-:Y:S02]  /*09c0*/  MOV R13, UR7 ;  /* 0x00000007000d7c02 */ /* 0x000fe40008000f00 */
[----:B------:R-:W-:Y:S01]  /*09d0*/  I2FP.F32.S32 R9, R12 ;  /* 0x0000000c00097245 */ /* 0x000fe20000201400 */
[----:B------:R-:W-:Y:S01]  /*09e0*/  FMUL R6, R6, 127.5 ;  /* 0x42ff000006067820 */ /* 0x000fe20000400000 */
[----:B------:R-:W-:Y:S01]  /*09f0*/  FSETP.GEU.AND P1, PT, R7, 0.5, PT ;  /* 0x3f0000000700780b */ /* 0x000fe20003f2e000 */
[----:B0-----:R-:W-:Y:S01]  /*0a00*/  FFMA R11, R14, -R13, 1 ;  /* 0x3f8000000e0b7423 */ /* 0x001fe2000000080d */
[----:B------:R-:W0:Y:S02]  /*0a10*/  FCHK P0, R9, UR7 ;  /* 0x0000000709007d02 */ /* 0x000e240008000000 */
[----:B------:R-:W-:Y:S01]  /*0a20*/  FSEL R6, R6, RZ, P1 ;  /* 0x000000ff06067208 */ /* 0x000fe20000800000 */
[----:B------:R-:W-:-:S05]  /*0a30*/  FFMA R0, R14, R11, R14 ;  /* 0x0000000b0e007223 */ /* 0x000fca000000000e */
[----:B------:R1:W2:Y:S01]  /*0a40*/  F2I.TRUNC.NTZ R15, R6 ;  /* 0x00000006000f7305 */ /* 0x0002a2000020f100 */
[----:B------:R-:W-:-:S04]  /*0a50*/  FFMA R2, R0, R9, RZ ;  /* 0x0000000900027223 */ /* 0x000fc800000000ff */
[----:B------:R-:W-:-:S04]  /*0a60*/  FFMA R3, R2, -UR7, R9 ;  /* 0x8000000702037c23 */ /* 0x000fc80008000009 */
[----:B------:R-:W-:Y:S01]  /*0a70*/  FFMA R0, R0, R3, R2 ;  /* 0x0000000300007223 */ /* 0x000fe20000000002 */
[----:B01----:R-:W-:Y:S06]  /*0a80*/  @!P0 BRA `(.L_x_8) ;  /* 0x0000000000108947 */ /* 0x003fec0003800000 */
[----:B------:R-:W-:Y:S02]  /*0a90*/  MOV R0, R9 ;  /* 0x0000000900007202 */ /* 0x000fe40000000f00 */
[----:B------:R-:W-:Y:S02]  /*0aa0*/  MOV R3, UR7 ;  /* 0x0000000700037c02 */ /* 0x000fe40008000f00 */
[----:B------:R-:W-:-:S07]  /*0ab0*/  MOV R38, 0xad0 ;  /* 0x00000ad000267802 */ /* 0x000fce0000000f00 */
[----:B--2---:R-:W-:Y:S05]  /*0ac0*/  CALL.REL.NOINC `($__internal_0_$__cuda_sm3x_div_rn_noftz_f32_slowpath) ;  /* 0x0000001800a47944 */ /* 0x004fea0003c00000 */
.L_x_8:
[----:B------:R-:W-:Y:S05]  /*0ad0*/  BSYNC.RECONVERGENT B0 ;  /* 0x0000000000007941 */ /* 0x000fea0003800200 */
.L_x_7:
[----:B------:R-:W0:Y:S01]  /*0ae0*/  F2I.FLOOR.NTZ R2, R0 ;  /* 0x0000000000027305 */ /* 0x000e220000207100 */
[----:B------:R-:W1:Y:S01]  /*0af0*/  LDCU UR12, c[0x0][0x394] ;  /* 0x00007280ff0c77ac */ /* 0x000e620008000800 */
[----:B0-----:R-:W-:-:S05]  /*0b00*/  I2FP.F32.S32 R3, R2 ;  /* 0x0000000200037245 */ /* 0x001fca0000201400 */
[----:B------:R-:W-:Y:S02]  /*0b10*/  FADD R14, -R3, R0 ;  /* 0x00000000030e7221 */ /* 0x000fe40000000100 */
[----:B------:R-:W0:Y:S02]  /*0b20*/  LDC.64 R2, c[0x0][0x388] ;  /* 0x0000e200ff027b82 */ /* 0x000e240000000a00 */
[----:B------:R-:W-:-:S06]  /*0b30*/  FMUL R13, R37, R14 ;  /* 0x0000000e250d7220 */ /* 0x000fcc0000400000 */
[----:B------:R-:W3:Y:S02]  /*0b40*/  F2I.TRUNC.NTZ R13, R13 ;  /* 0x0000000d000d7305 */ /* 0x000ee4000020f100 */
[C---:B---3--:R-:W-:Y:S02]  /*0b50*/  ISETP.GE.AND P0, PT, R13.reuse, UR8, PT ;  /* 0x000000080d007c0c */ /* 0x048fe4000bf06270 */
[----:B------:R-:W-:Y:S02]  /*0b60*/  IADD3 R12, PT, PT, R13, 0x1, RZ ;  /* 0x000000010d0c7810 */ /* 0x000fe40007ffe0ff */
[----:B------:R-:W-:Y:S02]  /*0b70*/  IADD3 R9, PT, PT, R5, R13, RZ ;  /* 0x0000000d05097210 */ /* 0x000fe40007ffe0ff */
[----:B------:R-:W-:-:S03]  /*0b80*/  SEL R12, R12, RZ, !P0 ;  /* 0x000000ff0c0c7207 */ /* 0x000fc60004000000 */
[----:B-1----:R-:W-:Y:S01]  /*0b90*/  IMAD R41, R24, UR12, R9 ;  /* 0x0000000c18297c24 */ /* 0x002fe2000f8e0209 */
[C---:B------:R-:W-:Y:S01]  /*0ba0*/  IADD3 R11, PT, PT, R5.reuse, R12, RZ ;  /* 0x0000000c050b7210 */ /* 0x040fe20007ffe0ff */
[C---:B------:R-:W-:Y:S02]  /*0bb0*/  IMAD R10, R8.reuse, UR12, R12 ;  /* 0x0000000c080a7c24 */ /* 0x040fe4000f8e020c */
[----:B------:R-:W-:Y:S02]  /*0bc0*/  IMAD R8, R8, UR12, R13 ;  /* 0x0000000c08087c24 */ /* 0x000fe4000f8e020d */
[----:B------:R-:W-:Y:S01]  /*0bd0*/  IMAD R39, R24, UR12, R11 ;  /* 0x0000000c18277c24 */ /* 0x000fe2000f8e020b */
[----:B------:R-:W-:Y:S01]  /*0be0*/  IADD3 R43, PT, PT, R5, R10, RZ ;  /* 0x0000000a052b7210 */ /* 0x000fe20007ffe0ff */
[----:B0-----:R-:W-:Y:S01]  /*0bf0*/  IMAD.WIDE R40, R41, 0x4, R2 ;  /* 0x0000000429287825 */ /* 0x001fe200078e0202 */
[----:B------:R-:W-:-:S03]  /*0c00*/  IADD3 R5, PT, PT, R5, R8, RZ ;  /* 0x0000000805057210 */ /* 0x000fc60007ffe0ff */
[--C-:B------:R-:W-:Y:S02]  /*0c10*/  IMAD.WIDE R38, R39, 0x4, R2.reuse ;  /* 0x0000000427267825 */ /* 0x100fe400078e0202 */
[----:B------:R-:W3:Y:S02]  /*0c20*/  LDG.E R41, desc[UR10][R40.64] ;  /* 0x0000000a28297981 */ /* 0x000ee4000c1e1900 */
[--C-:B------:R-:W-:Y:S02]  /*0c30*/  IMAD.WIDE R42, R43, 0x4, R2.reuse ;  /* 0x000000042b2a7825 */ /* 0x100fe400078e0202 */
[----:B------:R-:W4:Y:S02]  /*0c40*/  LDG.E R39, desc[UR10][R38.64] ;  /* 0x0000000a26277981 */ /* 0x000f24000c1e1900 */
[----:B------:R-:W-:Y:S02]  /*0c50*/  IMAD.WIDE R2, R5, 0x4, R2 ;  /* 0x0000000405027825 */ /* 0x000fe400078e0202 */
[----:B------:R-:W5:Y:S04]  /*0c60*/  LDG.E R42, desc[UR10][R42.64] ;  /* 0x0000000a2a2a7981 */ /* 0x000f68000c1e1900 */
[----:B------:R-:W2:Y:S01]  /*0c70*/  LDG.E R3, desc[UR10][R2.64] ;  /* 0x0000000a02037981 */ /* 0x000ea2000c1e1900 */
[----:B------:R-:W-:Y:S01]  /*0c80*/  FADD R7, -R14, 1 ;  /* 0x3f8000000e077421 */ /* 0x000fe20000000100 */
[----:B------:R-:W-:Y:S01]  /*0c90*/  UMOV UR12, 0x9999999a ;  /* 0x9999999a000c7882 */ /* 0x000fe20000000000 */
[----:B------:R-:W-:Y:S01]  /*0ca0*/  UMOV UR13, 0x3fc99999 ;  /* 0x3fc99999000d7882 */ /* 0x000fe20000000000 */
[----:B------:R-:W-:Y:S01]  /*0cb0*/  BSSY.RECONVERGENT B0, `(.L_x_9) ;  /* 0x0000029000007945 */ /* 0x000fe20003800200 */
[----:B----4-:R-:W-:Y:S01]  /*0cc0*/  FMUL R45, R18, R39 ;  /* 0x00000027122d7220 */ /* 0x010fe20000400000 */
[----:B-----5:R-:W-:-:S03]  /*0cd0*/  FMUL R5, R42, R7 ;  /* 0x000000072a057220 */ /* 0x020fc60000400000 */
[----:B---3--:R-:W-:Y:S01]  /*0ce0*/  FFMA R45, R28, R41, R45 ;  /* 0x000000291c2d7223 */ /* 0x008fe2000000002d */
[----:B--2---:R-:W-:-:S03]  /*0cf0*/  FFMA R5, R14, R3, R5 ;  /* 0x000000030e057223 */ /* 0x004fc60000000005 */
[----:B------:R-:W-:-:S04]  /*0d00*/  FMUL R45, R16, R45 ;  /* 0x0000002d102d7220 */ /* 0x000fc80000400000 */
[----:B------:R-:W-:-:S04]  /*0d10*/  FFMA R0, R26, R5, R45 ;  /* 0x000000051a007223 */ /* 0x000fc8000000002d */
[----:B------:R-:W-:-:S04]  /*0d20*/  FFMA R5, R0, 40, RZ ;  /* 0x4220000000057823 */ /* 0x000fc800000000ff */
[----:B------:R-:W0:Y:S02]  /*0d30*/  F2F.F64.F32 R38, R5 ;  /* 0x0000000500267310 */ /* 0x000e240000201800 */
[----:B0-----:R-:W-:-:S10]  /*0d40*/  DFMA R40, R38, UR12, R22 ;  /* 0x0000000c26287c2b */ /* 0x001fd40008000016 */
[----:B------:R-:W0:Y:S02]  /*0d50*/  F2F.F32.F64 R41, R40 ;  /* 0x0000002800297310 */ /* 0x000e240000301000 */
[----:B0-----:R-:W-:-:S06]  /*0d60*/  FFMA R6, R0, 40, R41 ;  /* 0x4220000000067823 */ /* 0x001fcc0000000029 */
[----:B------:R-:W0:Y:S02]  /*0d70*/  F2F.F64.F32 R38, R6 ;  /* 0x0000000600267310 */ /* 0x000e240000201800 */
[----:B0-----:R-:W-:-:S10]  /*0d80*/  DFMA R38, R38, UR12, R22 ;  /* 0x0000000c26267c2b */ /* 0x001fd40008000016 */
[----:B------:R-:W0:Y:S02]  /*0d90*/  F2F.F32.F64 R39, R38 ;  /* 0x0000002600277310 */ /* 0x000e240000301000 */
[----:B0-----:R-:W-:-:S06]  /*0da0*/  FFMA R0, R0, 40, R39 ;  /* 0x4220000000007823 */ /* 0x001fcc0000000027 */
[----:B------:R-:W0:Y:S02]  /*0db0*/  F2F.F64.F32 R2, R0 ;  /* 0x0000000000027310 */ /* 0x000e240000201800 */
[----:B0-----:R-:W-:-:S10]  /*0dc0*/  DFMA R2, R2, UR12, R22 ;  /* 0x0000000c02027c2b */ /* 0x001fd40008000016 */
[----:B------:R-:W0:Y:S01]  /*0dd0*/  F2F.F32.F64 R2, R2 ;  /* 0x0000000200027310 */ /* 0x000e220000301000 */
[----:B------:R-:W-:-:S07]  /*0de0*/  IADD3 R40, PT, PT, R4, 0x1, RZ ;  /* 0x0000000104287810 */ /* 0x000fce0007ffe0ff */
[----:B------:R-:W1:Y:S01]  /*0df0*/  MUFU.RCP R42, UR7 ;  /* 0x00000007002a7d08 */ /* 0x000e620008001000 */
[----:B0-----:R-:W-:-:S04]  /*0e00*/  FSETP.GE.AND P0, PT, R2, 0.5, PT ;  /* 0x3f0000000200780b */ /* 0x001fc80003f06000 */
[----:B------:R-:W-:-:S05]  /*0e10*/  FSEL R5, R2, 1, !P0 ;  /* 0x3f80000002057808 */ /* 0x000fca0004000000 */
[C---:B------:R-:W-:Y:S01]  /*0e20*/  FADD R4, R5.reuse, 1 ;  /* 0x3f80000005047421 */ /* 0x040fe20000000000 */
[----:B------:R-:W-:Y:S02]  /*0e30*/  MOV R41, UR7 ;  /* 0x0000000700297c02 */ /* 0x000fe40008000f00 */
[----:B------:R-:W-:Y:S01]  /*0e40*/  I2FP.F32.S32 R39, R40 ;  /* 0x0000002800277245 */ /* 0x000fe20000201400 */
[----:B------:R-:W-:Y:S01]  /*0e50*/  FMUL R4, R4, 127.5 ;  /* 0x42ff000004047820 */ /* 0x000fe20000400000 */
[----:B------:R-:W-:Y:S01]  /*0e60*/  FSETP.GEU.AND P1, PT, R5, 0.5, PT ;  /* 0x3f0000000500780b */ /* 0x000fe20003f2e000 */
[----:B-1----:R-:W-:Y:S01]  /*0e70*/  FFMA R41, R42, -R41, 1 ;  /* 0x3f8000002a297423 */ /* 0x002fe20000000829 */
        /* <DEDUP_REMOVED lines=12> */
.L_x_10:
[----:B------:R-:W-:Y:S05]  /*0f40*/  BSYNC.RECONVERGENT B0 ;  /* 0x0000000000007941 */ /* 0x000fea0003800200 */
.L_x_9:
[----:B------:R-:W0:Y:S01]  /*0f50*/  F2I.FLOOR.NTZ R2, R0 ;  /* 0x0000000000027305 */ /* 0x000e220000207100 */
[----:B------:R-:W1:Y:S01]  /*0f60*/  LDCU UR12, c[0x0][0x394] ;  /* 0x00007280ff0c77ac */ /* 0x000e620008000800 */
[----:B0-----:R-:W-:Y:S02]  /*0f70*/  I2FP.F32.S32 R5, R2 ;  /* 0x0000000200057245 */ /* 0x001fe40000201400 */
[----:B------:R-:W0:Y:S03]  /*0f80*/  LDC.64 R2, c[0x0][0x388] ;  /* 0x0000e200ff027b82 */ /* 0x000e260000000a00 */
[----:B------:R-:W-:-:S04]  /*0f90*/  FADD R5, -R5, R0 ;  /* 0x0000000005057221 */ /* 0x000fc80000000100 */
[----:B------:R-:W-:-:S04]  /*0fa0*/  FMUL R4, R37, R5 ;  /* 0x0000000525047220 */ /* 0x000fc80000400000 */
[----:B------:R-:W3:Y:S02]  /*0fb0*/  F2I.TRUNC.NTZ R0, R4 ;  /* 0x0000000400007305 */ /* 0x000ee4000020f100 */
[C---:B---3--:R-:W-:Y:S01]  /*0fc0*/  ISETP.GE.AND P0, PT, R0.reuse, UR8, PT ;  /* 0x0000000800007c0c */ /* 0x048fe2000bf06270 */
[C---:B-1----:R-:W-:Y:S01]  /*0fd0*/  IMAD R43, R0.reuse, UR12, R25 ;  /* 0x0000000c002b7c24 */ /* 0x042fe2000f8e0219 */
[C---:B------:R-:W-:Y:S01]  /*0fe0*/  IADD3 R38, PT, PT, R0.reuse, 0x1, RZ ;  /* 0x0000000100267810 */ /* 0x040fe20007ffe0ff */
[C---:B------:R-:W-:Y:S02]  /*0ff0*/  IMAD R45, R0.reuse, UR12, R21 ;  /* 0x0000000c002d7c24 */ /* 0x040fe4000f8e0215 */
[----:B------:R-:W-:Y:S01]  /*1000*/  IMAD R41, R0, UR12, R9 ;  /* 0x0000000c00297c24 */ /* 0x000fe2000f8e0209 */
[----:B------:R-:W-:Y:S01]  /*1010*/  SEL R4, R38, RZ, !P0 ;  /* 0x000000ff26047207 */ /* 0x000fe20004000000 */
[----:B------:R-:W-:Y:S02]  /*1020*/  IMAD R39, R0, UR12, R11 ;  /* 0x0000000c00277c24 */ /* 0x000fe4000f8e020b */
[----:B0-----:R-:W-:-:S04]  /*1030*/  IMAD.WIDE R42, R43, 0x4, R2 ;  /* 0x000000042b2a7825 */ /* 0x001fc800078e0202 */
[--C-:B------:R-:W-:Y:S02]  /*1040*/  IMAD.WIDE R44, R45, 0x4, R2.reuse ;  /* 0x000000042d2c7825 */ /* 0x100fe400078e0202 */
[----:B------:R-:W3:Y:S02]  /*1050*/  LDG.E R42, desc[UR10][R42.64] ;  /* 0x0000000a2a2a7981 */ /* 0x000ee4000c1e1900 */
[--C-:B------:R-:W-:Y:S02]  /*1060*/  IMAD.WIDE R40, R41, 0x4, R2.reuse ;  /* 0x0000000429287825 */ /* 0x100fe400078e0202 */
[----:B------:R-:W4:Y:S02]  /*1070*/  LDG.E R45, desc[UR10][R44.64] ;  /* 0x0000000a2c2d7981 */ /* 0x000f24000c1e1900 */
[----:B------:R-:W-:-:S04]  /*1080*/  IMAD.WIDE R38, R39, 0x4, R2 ;  /* 0x0000000427267825 */ /* 0x000fc800078e0202 */
[C---:B------:R-:W-:Y:S01]  /*1090*/  IMAD R21, R4.reuse, UR12, R21 ;  /* 0x0000000c04157c24 */ /* 0x040fe2000f8e0215 */
[----:B------:R0:W5:Y:S01]  /*10a0*/  LDG.E R43, desc[UR10][R40.64] ;  /* 0x0000000a282b7981 */ /* 0x000162000c1e1900 */
[----:B------:R-:W-:-:S03]  /*10b0*/  IMAD R25, R4, UR12, R25 ;  /* 0x0000000c04197c24 */ /* 0x000fc6000f8e0219 */
[----:B------:R1:W2:Y:S01]  /*10c0*/  LDG.E R44, desc[UR10][R38.64] ;  /* 0x0000000a262c7981 */ /* 0x0002a2000c1e1900 */
[----:B------:R-:W-:Y:S02]  /*10d0*/  IMAD R9, R4, UR12, R9 ;  /* 0x0000000c04097c24 */ /* 0x000fe4000f8e0209 */
[----:B0-----:R-:W-:-:S04]  /*10e0*/  IMAD.WIDE R40, R21, 0x4, R2 ;  /* 0x0000000415287825 */ /* 0x001fc800078e0202 */
[----:B-1----:R-:W-:Y:S01]  /*10f0*/  IMAD.WIDE R38, R25, 0x4, R2 ;  /* 0x0000000419267825 */ /* 0x002fe200078e0202 */
[----:B------:R0:W4:Y:S03]  /*1100*/  LDG.E R21, desc[UR10][R40.64] ;  /* 0x0000000a28157981 */ /* 0x000126000c1e1900 */
[----:B------:R-:W-:Y:S02]  /*1110*/  IMAD R25, R4, UR12, R11 ;  /* 0x0000000c04197c24 */ /* 0x000fe4000f8e020b */
[----:B------:R-:W3:Y:S02]  /*1120*/  LDG.E R11, desc[UR10][R38.64] ;  /* 0x0000000a260b7981 */ /* 0x000ee4000c1e1900 */
[----:B0-----:R-:W-:-:S04]  /*1130*/  IMAD.WIDE R40, R25, 0x4, R2 ;  /* 0x0000000419287825 */ /* 0x001fc800078e0202 */
[----:B------:R-:W-:Y:S01]  /*1140*/  IMAD.WIDE R2, R9, 0x4, R2 ;  /* 0x0000000409027825 */ /* 0x000fe200078e0202 */
[----:B------:R-:W5:Y:S05]  /*1150*/  LDG.E R25, desc[UR10][R40.64] ;  /* 0x0000000a28197981 */ /* 0x000f6a000c1e1900 */
[----:B------:R-:W2:Y:S01]  /*1160*/  LDG.E R2, desc[UR10][R2.64] ;  /* 0x0000000a02027981 */ /* 0x000ea2000c1e1900 */
[----:B------:R-:W-:Y:S01]  /*1170*/  FADD R9, -R5, 1 ;  /* 0x3f80000005097421 */ /* 0x000fe20000000100 */
[----:B------:R-:W-:Y:S01]  /*1180*/  UMOV UR14, 0x9999999a ;  /* 0x9999999a000e7882 */ /* 0x000fe20000000000 */
[----:B------:R-:W-:Y:S01]  /*1190*/  UMOV UR15, 0x3fc99999 ;  /* 0x3fc99999000f7882 */ /* 0x000fe20000000000 */
[----:B------:R-:W-:Y:S01]  /*11a0*/  BSSY.RECONVERGENT B0, `(.L_x_11) ;  /* 0x0000047000007945 */ /* 0x000fe20003800200 */
[----:B---3--:R-:W-:Y:S01]  /*11b0*/  FMUL R38, R11, R9 ;  /* 0x000000090b267220 */ /* 0x008fe20000400000 */
[----:B------:R-:W-:-:S03]  /*11c0*/  FMUL R11, R17, R42 ;  /* 0x0000002a110b7220 */ /* 0x000fc60000400000 */
[----:B----4-:R-:W-:Y:S01]  /*11d0*/  FFMA R21, R5, R21, R38 ;  /* 0x0000001505157223 */ /* 0x010fe20000000026 */
[----:B------:R-:W-:Y:S01]  /*11e0*/  FFMA R11, R30, R45, R11 ;  /* 0x0000002d1e0b7223 */ /* 0x000fe2000000000b */
[----:B-----5:R-:W-:Y:S02]  /*11f0*/  FMUL R38, R9, R25 ;  /* 0x0000001909267220 */ /* 0x020fe40000400000 */
[----:B------:R-:W-:Y:S01]  /*1200*/  FMUL R21, R16, R21 ;  /* 0x0000001510157220 */ /* 0x000fe20000400000 */
[----:B--2---:R-:W-:Y:S01]  /*1210*/  FMUL R25, R7, R44 ;  /* 0x0000002c07197220 */ /* 0x004fe20000400000 */
[----:B------:R-:W-:Y:S02]  /*1220*/  FFMA R39, R5, R2, R38 ;  /* 0x0000000205277223 */ /* 0x000fe40000000026 */
[----:B------:R-:W-:Y:S01]  /*1230*/  FFMA R11, R26, R11, R21 ;  /* 0x0000000b1a0b7223 */ /* 0x000fe20000000015 */
[----:B------:R-:W-:Y:S01]  /*1240*/  FFMA R25, R14, R43, R25 ;  /* 0x0000002b0e197223 */ /* 0x000fe20000000019 */
[----:B------:R-:W-:-:S02]  /*1250*/  FMUL R39, R16, R39 ;  /* 0x0000002710277220 */ /* 0x000fc40000400000 */
[----:B------:R-:W-:Y:S02]  /*1260*/  FFMA R16, R11, 40, RZ ;  /* 0x422000000b107823 */ /* 0x000fe400000000ff */
[----:B------:R-:W-:Y:S02]  /*1270*/  FFMA R26, R26, R25, R39 ;  /* 0x000000191a1a7223 */ /* 0x000fe40000000027 */
[----:B------:R-:W0:Y:S02]  /*1280*/  F2F.F64.F32 R40, R16 ;  /* 0x0000001000287310 */ /* 0x000e240000201800 */
[----:B------:R-:W-:-:S06]  /*1290*/  FFMA R25, R26, 40, RZ ;  /* 0x422000001a197823 */ /* 0x000fcc00000000ff */
[----:B------:R-:W1:Y:S01]  /*12a0*/  F2F.F64.F32 R2, R25 ;  /* 0x0000001900027310 */ /* 0x000e620000201800 */
[--C-:B0-----:R-:W-:Y:S02]  /*12b0*/  DFMA R40, R40, UR14, R22.reuse ;  /* 0x0000000e28287c2b */ /* 0x101fe40008000016 */
[----:B-1----:R-:W-:-:S08]  /*12c0*/  DFMA R42, R2, UR14, R22 ;  /* 0x0000000e022a7c2b */ /* 0x002fd00008000016 */
[----:B------:R-:W0:Y:S08]  /*12d0*/  F2F.F32.F64 R40, R40 ;  /* 0x0000002800287310 */ /* 0x000e300000301000 */
[----:B------:R-:W1:Y:S01]  /*12e0*/  F2F.F32.F64 R43, R42 ;  /* 0x0000002a002b7310 */ /* 0x000e620000301000 */
[----:B0-----:R-:W-:-:S07]  /*12f0*/  FFMA R21, R11, 40, R40 ;  /* 0x422000000b157823 */ /* 0x001fce0000000028 */
[----:B------:R-:W0:Y:S01]  /*1300*/  F2F.F64.F32 R38, R21 ;  /* 0x0000001500267310 */ /* 0x000e220000201800 */
[----:B-1----:R-:W-:-:S07]  /*1310*/  FFMA R44, R26, 40, R43 ;  /* 0x422000001a2c7823 */ /* 0x002fce000000002b */
        /* <DEDUP_REMOVED lines=12> */
[----:B------:R-:W1:Y:S08]  /*13e0*/  F2F.F32.F64 R42, R42 ;  /* 0x0000002a002a7310 */ /* 0x000e700000301000 */
[----:B------:R-:W2:Y:S01]  /*13f0*/  MUFU.RCP R22, UR7 ;  /* 0x0000000700167d08 */ /* 0x000ea20008001000 */
[----:B0-----:R-:W-:-:S04]  /*1400*/  FSETP.GE.AND P0, PT, R40, 0.5, PT ;  /* 0x3f0000002800780b */ /* 0x001fc80003f06000 */
[----:B------:R-:W-:Y:S02]  /*1410*/  FSEL R2, R40, 1, !P0 ;  /* 0x3f80000028027808 */ /* 0x000fe40004000000 */
[----:B-1----:R-:W-:Y:S02]  /*1420*/  FSETP.GE.AND P0, PT, R42, 0.5, PT ;  /* 0x3f0000002a00780b */ /* 0x002fe40003f06000 */
[----:B------:R-:W-:Y:S01]  /*1430*/  MOV R23, UR7 ;  /* 0x0000000700177c02 */ /* 0x000fe20008000f00 */
[----:B------:R-:W-:Y:S01]  /*1440*/  FADD R11, R2, 1 ;  /* 0x3f800000020b7421 */ /* 0x000fe20000000000 */
[----:B------:R-:W-:Y:S02]  /*1450*/  FSEL R16, R42, 1, !P0 ;  /* 0x3f8000002a107808 */ /* 0x000fe40004000000 */
[----:B------:R-:W-:Y:S01]  /*1460*/  FSETP.GEU.AND P1, PT, R2, 0.5, PT ;  /* 0x3f0000000200780b */ /* 0x000fe20003f2e000 */
[----:B------:R-:W-:Y:S02]  /*1470*/  FMUL R11, R11, 127.5 ;  /* 0x42ff00000b0b7820 */ /* 0x000fe40000400000 */
[----:B------:R-:W-:Y:S01]  /*1480*/  FADD R21, R16, 1 ;  /* 0x3f80000010157421 */ /* 0x000fe20000000000 */
[----:B--2---:R-:W-:Y:S01]  /*1490*/  FFMA R23, R22, -R23, 1 ;  /* 0x3f80000016177423 */ /* 0x004fe20000000817 */
[----:B------:R-:W-:-:S02]  /*14a0*/  IADD3 R3, PT, PT, R32, 0x1, RZ ;  /* 0x0000000120037810 */ /* 0x000fc40007ffe0ff */
[----:B------:R-:W-:Y:S01]  /*14b0*/  FMUL R21, R21, 127.5 ;  /* 0x42ff000015157820 */ /* 0x000fe20000400000 */
[----:B------:R-:W-:Y:S01]  /*14c0*/  FFMA R2, R22, R23, R22 ;  /* 0x0000001716027223 */ /* 0x000fe20000000016 */
[----:B------:R-:W-:Y:S02]  /*14d0*/  FSEL R22, R11, RZ, P1 ;  /* 0x000000ff0b167208 */ /* 0x000fe40000800000 */
[----:B------:R-:W-:Y:S02]  /*14e0*/  FSETP.GEU.AND P1, PT, R16, 0.5, PT ;  /* 0x3f0000001000780b */ /* 0x000fe40003f2e000 */
[----:B------:R-:W-:Y:S02]  /*14f0*/  I2FP.F32.S32 R3, R3 ;  /* 0x0000000300037245 */ /* 0x000fe40000201400 */
[----:B------:R-:W-:Y:S02]  /*1500*/  FSEL R16, R21, RZ, P1 ;  /* 0x000000ff15107208 */ /* 0x000fe40000800000 */
[----:B------:R-:W0:Y:S01]  /*1510*/  FCHK P0, R3, UR7 ;  /* 0x0000000703007d02 */ /* 0x000e220008000000 */
[----:B------:R-:W-:-:S07]  /*1520*/  FFMA R11, R2, R3, RZ ;  /* 0x00000003020b7223 */ /* 0x000fce00000000ff */
[----:B------:R-:W1:Y:S01]  /*1530*/  F2I.TRUNC.NTZ R22, R22 ;  /* 0x0000001600167305 */ /* 0x000e62000020f100 */
[----:B------:R-:W-:-:S07]  /*1540*/  FFMA R21, R11, -UR7, R3 ;  /* 0x800000070b157c23 */ /* 0x000fce0008000003 */
[----:B------:R-:W2:Y:S01]  /*1550*/  F2I.TRUNC.NTZ R16, R16 ;  /* 0x0000001000107305 */ /* 0x000ea2000020f100 */
[----:B------:R-:W-:Y:S01]  /*1560*/  FFMA R40, R2, R21, R11 ;  /* 0x0000001502287223 */ /* 0x000fe2000000000b */
[C---:B------:R-:W-:Y:S02]  /*1570*/  IMAD R25, R0.reuse, UR12, R29 ;  /* 0x0000000c00197c24 */ /* 0x040fe4000f8e021d */
[C---:B------:R-:W-:Y:S02]  /*1580*/  IMAD R23, R0.reuse, UR12, R27 ;  /* 0x0000000c00177c24 */ /* 0x040fe4000f8e021b */
[C---:B------:R-:W-:Y:S02]  /*1590*/  IMAD R21, R0.reuse, UR12, R13 ;  /* 0x0000000c00157c24 */ /* 0x040fe4000f8e020d */
[----:B------:R-:W-:Y:S01]  /*15a0*/  IMAD R11, R0, UR12, R12 ;  /* 0x0000000c000b7c24 */ /* 0x000fe2000f8e020c */
[----:B01----:R-:W-:Y:S06]  /*15b0*/  @!P0 BRA `(.L_x_12) ;  /* 0x0000000000148947 */ /* 0x003fec0003800000 */
[----:B------:R-:W-:Y:S02]  /*15c0*/  MOV R0, R3 ;  /* 0x0000000300007202 */ /* 0x000fe40000000f00 */
[----:B------:R-:W-:Y:S02]  /*15d0*/  MOV R3, UR7 ;  /* 0x0000000700037c02 */ /* 0x000fe40008000f00 */
[----:B------:R-:W-:-:S07]  /*15e0*/  MOV R38, 0x1600 ;  /* 0x0000160000267802 */ /* 0x000fce0000000f00 */
[----:B--2---:R-:W-:Y:S05]  /*15f0*/  CALL.REL.NOINC `($__internal_0_$__cuda_sm3x_div_rn_noftz_f32_slowpath) ;  /* 0x0000000c00d87944 */ /* 0x004fea0003c00000 */
[----:B------:R-:W-:-:S07]  /*1600*/  MOV R40, R0 ;  /* 0x0000000000287202 */ /* 0x000fce0000000f00 */
.L_x_12:
[----:B------:R-:W-:Y:S05]  /*1610*/  BSYNC.RECONVERGENT B0 ;  /* 0x0000000000007941 */ /* 0x000fea0003800200 */
.L_x_11:
[----:B------:R-:W0:Y:S01]  /*1620*/  F2I.FLOOR.NTZ R0, R40 ;  /* 0x0000002800007305 */ /* 0x000e220000207100 */
[----:B------:R-:W1:Y:S01]  /*1630*/  LDCU UR7, c[0x0][0x394] ;  /* 0x00007280ff0777ac */ /* 0x000e620008000800 */
[----:B0-----:R-:W-:-:S05]  /*1640*/  I2FP.F32.S32 R3, R0 ;  /* 0x0000000000037245 */ /* 0x001fca0000201400 */
[----:B------:R-:W-:Y:S02]  /*1650*/  FADD R0, -R3, R40 ;  /* 0x0000002803007221 */ /* 0x000fe40000000100 */
[----:B------:R-:W0:Y:S02]  /*1660*/  LDC.64 R2, c[0x0][0x388] ;  /* 0x0000e200ff027b82 */ /* 0x000e240000000a00 */
[----:B------:R-:W-:Y:S01]  /*1670*/  FMUL R26, R37, R0 ;  /* 0x00000000251a7220 */ /* 0x000fe20000400000 */
[----:B-1----:R-:W-:-:S05]  /*1680*/  IMAD R37, R24, UR7, R27 ;  /* 0x0000000718257c24 */ /* 0x002fca000f8e021b */
[----:B------:R-:W1:Y:S02]  /*1690*/  F2I.TRUNC.NTZ R26, R26 ;  /* 0x0000001a001a7305 */ /* 0x000e64000020f100 */
[----:B-1----:R-:W-:Y:S02]  /*16a0*/  IMAD R39, R26, UR6, R37 ;  /* 0x000000061a277c24 */ /* 0x002fe4000f8e0225 */
[----:B------:R-:W-:Y:S02]  /*16b0*/  IMAD R37, R24, UR7, R29 ;  /* 0x0000000718257c24 */ /* 0x000fe4000f8e021d */
[----:B0-----:R-:W-:-:S04]  /*16c0*/  IMAD.WIDE R38, R39, 0x4, R2 ;  /* 0x0000000427267825 */ /* 0x001fc800078e0202 */
[C---:B------:R-:W-:Y:S02]  /*16d0*/  IMAD R37, R26.reuse, UR6, R37 ;  /* 0x000000061a257c24 */ /* 0x040fe4000f8e0225 */
[----:B------:R-:W-:Y:S01]  /*16e0*/  IMAD R43, R26, UR6, R20 ;  /* 0x000000061a2b7c24 */ /* 0x000fe2000f8e0214 */
[----:B------:R-:W3:Y:S01]  /*16f0*/  LDG.E R39, desc[UR10][R38.64] ;  /* 0x0000000a26277981 */ /* 0x000ee2000c1e1900 */
[----:B------:R-:W-:-:S04]  /*1700*/  IMAD.WIDE R40, R37, 0x4, R2 ;  /* 0x0000000425287825 */ /* 0x000fc800078e0202 */
[----:B------:R-:W-:Y:S02]  /*1710*/  IMAD R45, R26, UR6, R19 ;  /* 0x000000061a2d7c24 */ /* 0x000fe4000f8e0213 */
[--C-:B------:R-:W-:Y:S01]  /*1720*/  IMAD.WIDE R42, R43, 0x4, R2.reuse ;  /* 0x000000042b2a7825 */ /* 0x100fe200078e0202 */
[----:B------:R-:W4:Y:S03]  /*1730*/  LDG.E R41, desc[UR10][R40.64] ;  /* 0x0000000a28297981 */ /* 0x000f26000c1e1900 */
[----:B------:R-:W-:Y:S02]  /*1740*/  IMAD.WIDE R44, R45, 0x4, R2 ;  /* 0x000000042d2c7825 */ /* 0x000fe400078e0202 */
[----:B------:R0:W5:Y:S04]  /*1750*/  LDG.E R42, desc[UR10][R42.64] ;  /* 0x0000000a2a2a7981 */ /* 0x000168000c1e1900 */
[----:B------:R-:W2:Y:S01]  /*1760*/  LDG.E R45, desc[UR10][R44.64] ;  /* 0x0000000a2c2d7981 */ /* 0x000ea2000c1e1900 */
[----:B------:R-:W-:-:S02]  /*1770*/  IMAD R20, R24, UR7, R13 ;  /* 0x0000000718147c24 */ /* 0x000fc4000f8e020d */
[----:B------:R-:W-:Y:S02]  /*1780*/  IMAD R24, R24, UR7, R12 ;  /* 0x0000000718187c24 */ /* 0x000fe4000f8e020c */
[C---:B------:R-:W-:Y:S02]  /*1790*/  IMAD R19, R26.reuse, UR6, R25 ;  /* 0x000000061a137c24 */ /* 0x040fe4000f8e0219 */
[C---:B0-----:R-:W-:Y:S02]  /*17a0*/  IMAD R43, R26.reuse, UR6, R11 ;  /* 0x000000061a2b7c24 */ /* 0x041fe4000f8e020b */
[C---:B------:R-:W-:Y:S02]  /*17b0*/  IMAD R38, R26.reuse, UR6, R29 ;  /* 0x000000061a267c24 */ /* 0x040fe4000f8e021d */
[C---:B------:R-:W-:Y:S02]  /*17c0*/  IMAD R27, R26.reuse, UR6, R27 ;  /* 0x000000061a1b7c24 */ /* 0x040fe4000f8e021b */
[----:B------:R-:W-:-:S02]  /*17d0*/  IMAD R11, R26, UR6, R20 ;  /* 0x000000061a0b7c24 */ /* 0x000fc4000f8e0214 */
[C---:B------:R-:W-:Y:S02]  /*17e0*/  IMAD R25, R26.reuse, UR6, R24 ;  /* 0x000000061a197c24 */ /* 0x040fe4000f8e0218 */
[C---:B------:R-:W-:Y:S02]  /*17f0*/  IMAD R8, R26.reuse, UR6, R8 ;  /* 0x000000061a087c24 */ /* 0x040fe4000f8e0208 */
[C---:B------:R-:W-:Y:S02]  /*1800*/  IMAD R29, R26.reuse, UR6, R21 ;  /* 0x000000061a1d7c24 */ /* 0x040fe4000f8e0215 */
[C---:B------:R-:W-:Y:S02]  /*1810*/  IMAD R21, R26.reuse, UR6, R13 ;  /* 0x000000061a157c24 */ /* 0x040fe4000f8e020d */
[C---:B------:R-:W-:Y:S02]  /*1820*/  IMAD R37, R26.reuse, UR6, R10 ;  /* 0x000000061a257c24 */ /* 0x040fe4000f8e020a */
[----:B------:R-:W-:-:S02]  /*1830*/  IMAD R12, R26, UR6, R12 ;  /* 0x000000061a0c7c24 */ /* 0x000fc4000f8e020c */
[----:B------:R-:W-:Y:S02]  /*1840*/  IMAD R23, R26, UR6, R23 ;  /* 0x000000061a177c24 */ /* 0x000fe4000f8e0217 */
[----:B------:R-:W-:Y:S02]  /*1850*/  IMAD R13, R4, UR7, R27 ;  /* 0x00000007040d7c24 */ /* 0x000fe4000f8e021b */
[----:B------:R-:W-:-:S04]  /*1860*/  IMAD.WIDE R24, R25, 0x4, R2 ;  /* 0x0000000419187825 */ /* 0x000fc800078e0202 */
[--C-:B------:R-:W-:Y:S02]  /*1870*/  IMAD.WIDE R10, R11, 0x4, R2.reuse ;  /* 0x000000040b0a7825 */ /* 0x100fe400078e0202 */
[----:B------:R-:W2:Y:S02]  /*1880*/  LDG.E R25, desc[UR10][R24.64] ;  /* 0x0000000a18197981 */ /* 0x000ea4000c1e1900 */
[----:B------:R-:W-:-:S04]  /*1890*/  IMAD.WIDE R26, R8, 0x4, R2 ;  /* 0x00000004081a7825 */ /* 0x000fc800078e0202 */
[C---:B------:R-:W-:Y:S02]  /*18a0*/  IMAD R38, R4.reuse, UR7, R38 ;  /* 0x0000000704267c24 */ /* 0x040fe4000f8e0226 */
[C---:B------:R-:W-:Y:S01]  /*18b0*/  IMAD R8, R4.reuse, UR7, R21 ;  /* 0x0000000704087c24 */ /* 0x040fe2000f8e0215 */
[----:B------:R-:W2:Y:S01]  /*18c0*/  LDG.E R27, desc[UR10][R26.64] ;  /* 0x0000000a1a1b7981 */ /* 0x000ea2000c1e1900 */
[----:B------:R-:W-:Y:S02]  /*18d0*/  IMAD R4, R4, UR7, R12 ;  /* 0x0000000704047c24 */ /* 0x000fe4000f8e020c */
[--C-:B------:R-:W-:Y:S02]  /*18e0*/  IMAD.WIDE R20, R37, 0x4, R2.reuse ;  /* 0x0000000425147825 */ /* 0x100fe400078e0202 */
[----:B------:R0:W2:Y:S02]  /*18f0*/  LDG.E R37, desc[UR10][R10.64] ;  /* 0x0000000a0a257981 */ /* 0x0000a4000c1e1900 */
[----:B------:R-:W-:-:S02]  /*1900*/  IMAD.WIDE R12, R13, 0x4, R2 ;  /* 0x000000040d0c7825 */ /* 0x000fc400078e0202 */
[----:B------:R1:W2:Y:S04]  /*1910*/  LDG.E R40, desc[UR10][R20.64] ;  /* 0x0000000a14287981 */ /* 0x0002a8000c1e1900 */
[----:B------:R1:W2:Y:S01]  /*1920*/  LDG.E R44, desc[UR10][R12.64] ;  /* 0x0000000a0c2c7981 */ /* 0x0002a2000c1e1900 */
[----:B0-----:R-:W-:-:S04]  /*1930*/  IMAD.WIDE R10, R23, 0x4, R2 ;  /* 0x00000004170a7825 */ /* 0x001fc800078e0202 */
[--C-:B-1----:R-:W-:Y:S01]  /*1940*/  IMAD.WIDE R20, R38, 0x4, R2.reuse ;  /* 0x0000000426147825 */ /* 0x102fe200078e0202 */
[----:B------:R0:W2:Y:S03]  /*1950*/  LDG.E R26, desc[UR10][R10.64] ;  /* 0x0000000a0a1a7981 */ /* 0x0000a6000c1e1900 */
[----:B------:R-:W-:-:S05]  /*1960*/  IMAD.WIDE R12, R19, 0x4, R2 ;  /* 0x00000004130c7825 */ /* 0x000fca00078e0202 */
[----:B------:R1:W2:Y:S01]  /*1970*/  LDG.E R19, desc[UR10][R12.64] ;  /* 0x0000000a0c137981 */ /* 0x0002a2000c1e1900 */
[----:B0-----:R-:W-:-:S03]  /*1980*/  IMAD.WIDE R10, R4, 0x4, R2 ;  /* 0x00000004040a7825 */ /* 0x001fc600078e0202 */
[----:B------:R0:W2:Y:S01]  /*1990*/  LDG.E R4, desc[UR10][R20.64] ;  /* 0x0000000a14047981 */ /* 0x0000a2000c1e1900 */
[----:B-1----:R-:W-:-:S04]  /*19a0*/  IMAD.WIDE R12, R43, 0x4, R2 ;  /* 0x000000042b0c7825 */ /* 0x002fc800078e0202 */
[--C-:B0-----:R-:W-:Y:S01]  /*19b0*/  IMAD.WIDE R20, R8, 0x4, R2.reuse ;  /* 0x0000000408147825 */ /* 0x101fe200078e0202 */
[----:B------:R-:W2:Y:S04]  /*19c0*/  LDG.E R24, desc[UR10][R12.64] ;  /* 0x0000000a0c187981 */ /* 0x000ea8000c1e1900 */
[----:B------:R0:W2:Y:S01]  /*19d0*/  LDG.E R8, desc[UR10][R10.64] ;  /* 0x0000000a0a087981 */ /* 0x0000a2000c1e1900 */
[----:B------:R-:W-:-:S03]  /*19e0*/  IMAD.WIDE R2, R29, 0x4, R2 ;  /* 0x000000041d027825 */ /* 0x000fc600078e0202 */
[----:B------:R-:W2:Y:S04]  /*19f0*/  LDG.E R38, desc[UR10][R20.64] ;  /* 0x0000000a14267981 */ /* 0x000ea8000c1e1900 */
[----:B------:R1:W2:Y:S01]  /*1a00*/  LDG.E R23, desc[UR10][R2.64] ;  /* 0x0000000a02177981 */ /* 0x0002a2000c1e1900 */
[----:B------:R-:W-:Y:S01]  /*1a10*/  FADD R29, -R0, 1 ;  /* 0x3f800000001d7421 */ /* 0x000fe20000000100 */
[----:B------:R-:W-:Y:S01]  /*1a20*/  HFMA2 R43, -RZ, RZ, 1.125, 0 ;  /* 0x3c800000ff2b7431 */ /* 0x000fe200000001ff */
[----:B------:R-:W-:-:S04]  /*1a30*/  IADD3 R32, PT, PT, -R32, 0x7e, RZ ;  /* 0x0000007e20207810 */ /* 0x000fc80007ffe1ff */
[----:B------:R-:W-:-:S05]  /*1a40*/  I2FP.F32.S32 R32, R32 ;  /* 0x0000002000207245 */ /* 0x000fca0000201400 */
[----:B0-----:R-:W-:-:S06]  /*1a50*/  FFMA R10, R32, R43, -1 ;  /* 0xbf800000200a7423 */ /* 0x001fcc000000002b */
[----:B------:R-:W-:Y:S01]  /*1a60*/  F2F.F64.F32 R10, R10 ;  /* 0x0000000a000a7310 */ /* 0x000fe20000201800 */
[----:B------:R-:W-:Y:S01]  /*1a70*/  UMOV UR6, 0x9999999a ;  /* 0x9999999a00067882 */ /* 0x000fe20000000000 */
[----:B------:R-:W-:Y:S01]  /*1a80*/  UMOV UR7, 0x3fc99999 ;  /* 0x3fc9999900077882 */ /* 0x000fe20000000000 */
[----:B---3--:R-:W-:-:S04]  /*1a90*/  FMUL R39, R18, R39 ;  /* 0x0000002712277220 */ /* 0x008fc80000400000 */
[----:B----4-:R-:W-:Y:S01]  /*1aa0*/  FFMA R41, R28, R41, R39 ;  /* 0x000000291c297223 */ /* 0x010fe20000000027 */
[----:B-----5:R-:W-:-:S03]  /*1ab0*/  FMUL R39, R17, R42 ;  /* 0x0000002a11277220 */ /* 0x020fc60000400000 */
[----:B------:R-:W-:Y:S01]  /*1ac0*/  FMUL R41, R29, R41 ;  /* 0x000000291d297220 */ /* 0x000fe20000400000 */
[----:B--2---:R-:W-:-:S04]  /*1ad0*/  FFMA R39, R30, R45, R39 ;  /* 0x0000002d1e277223 */ /* 0x004fc80000000027 */
[----:B-1----:R-:W-:-:S04]  /*1ae0*/  FFMA R2, R0, R39, R41 ;  /* 0x0000002700027223 */ /* 0x002fc80000000029 */
[----:B------:R-:W-:-:S04]  /*1af0*/  FFMA R32, R2, 40, RZ ;  /* 0x4220000002207823 */ /* 0x000fc800000000ff */
[----:B------:R-:W0:Y:S02]  /*1b00*/  F2F.F64.F32 R20, R32 ;  /* 0x0000002000147310 */ /* 0x000e240000201800 */
[----:B0-----:R-:W-:-:S10]  /*1b10*/  DFMA R20, R20, UR6, R10 ;  /* 0x0000000614147c2b */ /* 0x001fd4000800000a */
[----:B------:R-:W0:Y:S02]  /*1b20*/  F2F.F32.F64 R21, R20 ;  /* 0x0000001400157310 */ /* 0x000e240000301000 */
[----:B0-----:R-:W-:-:S06]  /*1b30*/  FFMA R39, R2, 40, R21 ;  /* 0x4220000002277823 */ /* 0x001fcc0000000015 */
[----:B------:R-:W0:Y:S01]  /*1b40*/  F2F.F64.F32 R12, R39 ;  /* 0x00000027000c7310 */ /* 0x000e220000201800 */
[----:B------:R-:W-:Y:S01]  /*1b50*/  FMUL R43, R18, R25 ;  /* 0x00000019122b7220 */ /* 0x000fe20000400000 */
[----:B------:R-:W-:Y:S01]  /*1b60*/  FMUL R25, R7, R40 ;  /* 0x0000002807197220 */ /* 0x000fe20000400000 */
[----:B------:R-:W-:Y:S02]  /*1b70*/  FMUL R44, R9, R44 ;  /* 0x0000002c092c7220 */ /* 0x000fe40000400000 */
[----:B------:R-:W-:Y:S01]  /*1b80*/  FFMA R28, R28, R37, R43 ;  /* 0x000000251c1c7223 */ /* 0x000fe2000000002b */
[----:B------:R-:W-:Y:S01]  /*1b90*/  FFMA R25, R14, R27, R25 ;  /* 0x0000001b0e197223 */ /* 0x000fe20000000019 */
[----:B0-----:R-:W-:Y:S02]  /*1ba0*/  DFMA R12, R12, UR6, R10 ;  /* 0x000000060c0c7c2b */ /* 0x001fe4000800000a */
[----:B------:R-:W-:Y:S01]  /*1bb0*/  FMUL R21, R29, R28 ;  /* 0x0000001c1d157220 */ /* 0x000fe20000400000 */
[----:B------:R-:W-:Y:S01]  /*1bc0*/  FMUL R17, R17, R26 ;  /* 0x0000001a11117220 */ /* 0x000fe20000400000 */
[----:B------:R-:W-:-:S02]  /*1bd0*/  FFMA R44, R5, R4, R44 ;  /* 0x00000004052c7223 */ /* 0x000fc4000000002c */
[----:B------:R-:W-:-:S04]  /*1be0*/  FFMA R4, R0, R25, R21 ;  /* 0x0000001900047223 */ /* 0x000fc80000000015 */
[----:B------:R-:W0:Y:S01]  /*1bf0*/  F2F.F32.F64 R13, R12 ;  /* 0x0000000c000d7310 */ /* 0x000e220000301000 */
[----:B------:R-:W-:Y:S01]  /*1c00*/  FFMA R19, R30, R19, R17 ;  /* 0x000000131e137223 */ /* 0x000fe20000000011 */
[----:B------:R-:W-:Y:S01]  /*1c10*/  FFMA R17, R4, 40, RZ ;  /* 0x4220000004117823 */ /* 0x000fe200000000ff */
[----:B------:R-:W-:Y:S01]  /*1c20*/  FMUL R7, R7, R24 ;  /* 0x0000001807077220 */ /* 0x000fe20000400000 */
[----:B------:R-:W-:Y:S01]  /*1c30*/  FMUL R8, R9, R8 ;  /* 0x0000000809087220 */ /* 0x000fe20000400000 */
[----:B------:R-:W-:-:S03]  /*1c40*/  FMUL R9, R29, R44 ;  /* 0x0000002c1d097220 */ /* 0x000fc60000400000 */
[----:B------:R-:W-:Y:S01]  /*1c50*/  FFMA R38, R5, R38, R8 ;  /* 0x0000002605267223 */ /* 0x000fe20000000008 */
[----:B------:R-:W-:Y:S02]  /*1c60*/  FFMA R5, R0, R19, R9 ;  /* 0x0000001300057223 */ /* 0x000fe40000000009 */
[----:B------:R-:W1:Y:S01]  /*1c70*/  F2F.F64.F32 R8, R17 ;  /* 0x0000001100087310 */ /* 0x000e620000201800 */
[----:B------:R-:W-:Y:S01]  /*1c80*/  FFMA R23, R14, R23, R7 ;  /* 0x000000170e177223 */ /* 0x000fe20000000007 */
[----:B------:R-:W-:Y:S01]  /*1c90*/  FMUL R29, R29, R38 ;  /* 0x000000261d1d7220 */ /* 0x000fe20000400000 */
[----:B------:R-:W-:Y:S01]  /*1ca0*/  FFMA R7, R5, 40, RZ ;  /* 0x4220000005077823 */ /* 0x000fe200000000ff */
[----:B0-----:R-:W-:Y:S02]  /*1cb0*/  FFMA R41, R2, 40, R13 ;  /* 0x4220000002297823 */ /* 0x001fe4000000000d */
[----:B------:R-:W-:Y:S02]  /*1cc0*/  FFMA R0, R0, R23, R29 ;  /* 0x0000001700007223 */ /* 0x000fe4000000001d */
[----:B------:R-:W0:Y:S02]  /*1cd0*/  F2F.F64.F32 R12, R7 ;  /* 0x00000007000c7310 */ /* 0x000e240000201800 */
[----:B------:R-:W-:-:S06]  /*1ce0*/  FFMA R14, R0, 40, RZ ;  /* 0x42200000000e7823 */ /* 0x000fcc00000000ff */
[----:B------:R-:W2:Y:S01]  /*1cf0*/  F2F.F64.F32 R20, R14 ;  /* 0x0000000e00147310 */ /* 0x000ea20000201800 */
[----:B-1----:R-:W-:-:S07]  /*1d00*/  DFMA R8, R8, UR6, R10 ;  /* 0x0000000608087c2b */ /* 0x002fce000800000a */
[----:B------:R-:W1:Y:S01]  /*1d10*/  F2F.F64.F32 R2, R41 ;  /* 0x0000002900027310 */ /* 0x000e620000201800 */
[--C-:B0-----:R-:W-:Y:S02]  /*1d20*/  DFMA R18, R12, UR6, R10.reuse ;  /* 0x000000060c127c2b */ /* 0x101fe4000800000a */
[----:B--2---:R-:W-:-:S05]  /*1d30*/  DFMA R24, R20, UR6, R10 ;  /* 0x0000000614187c2b */ /* 0x004fca000800000a */
[----:B------:R-:W-:Y:S01]  /*1d40*/  F2F.F32.F64 R9, R8 ;  /* 0x0000000800097310 */ /* 0x000fe20000301000 */
[----:B-1----:R-:W-:-:S07]  /*1d50*/  DFMA R2, R2, UR6, R10 ;  /* 0x0000000602027c2b */ /* 0x002fce000800000a */
[----:B------:R-:W0:Y:S08]  /*1d60*/  F2F.F32.F64 R18, R18 ;  /* 0x0000001200127310 */ /* 0x000e300000301000 */
[----:B------:R-:W1:Y:S08]  /*1d70*/  F2F.F32.F64 R25, R24 ;  /* 0x0000001800197310 */ /* 0x000e700000301000 */
[----:B------:R2:W-:Y:S01]  /*1d80*/  F2F.F32.F64 R2, R2 ;  /* 0x0000000200027310 */ /* 0x0005e20000301000 */
[----:B0-----:R-:W-:Y:S01]  /*1d90*/  FFMA R7, R5, 40, R18 ;  /* 0x4220000005077823 */ /* 0x001fe20000000012 */
[----:B--2---:R-:W-:-:S06]  /*1da0*/  FFMA R3, R4, 40, R9 ;  /* 0x4220000004037823 */ /* 0x004fcc0000000009 */
[----:B------:R-:W0:Y:S01]  /*1db0*/  F2F.F64.F32 R12, R3 ;  /* 0x00000003000c7310 */ /* 0x000e220000201800 */
[----:B-1----:R-:W-:-:S07]  /*1dc0*/  FFMA R14, R0, 40, R25 ;  /* 0x42200000000e7823 */ /* 0x002fce0000000019 */
[----:B------:R-:W1:Y:S08]  /*1dd0*/  F2F.F64.F32 R20, R7 ;  /* 0x0000000700147310 */ /* 0x000e700000201800 */
[----:B------:R-:W2:Y:S01]  /*1de0*/  F2F.F64.F32 R26, R14 ;  /* 0x0000000e001a7310 */ /* 0x000ea20000201800 */
[--C-:B0-----:R-:W-:Y:S02]  /*1df0*/  DFMA R12, R12, UR6, R10.reuse ;  /* 0x000000060c0c7c2b */ /* 0x101fe4000800000a */
[----:B-1----:R-:W-:-:S08]  /*1e00*/  DFMA R20, R20, UR6, R10 ;  /* 0x0000000614147c2b */ /* 0x002fd0000800000a */
[----:B------:R-:W0:Y:S01]  /*1e10*/  F2F.F32.F64 R13, R12 ;  /* 0x0000000c000d7310 */ /* 0x000e220000301000 */
[----:B--2---:R-:W-:-:S07]  /*1e20*/  DFMA R26, R26, UR6, R10 ;  /* 0x000000061a1a7c2b */ /* 0x004fce000800000a */
[----:B------:R-:W1:Y:S08]  /*1e30*/  F2F.F32.F64 R20, R20 ;  /* 0x0000001400147310 */ /* 0x000e700000301000 */
[----:B------:R-:W2:Y:S01]  /*1e40*/  F2F.F32.F64 R27, R26 ;  /* 0x0000001a001b7310 */ /* 0x000ea20000301000 */
[----:B0-----:R-:W-:-:S07]  /*1e50*/  FFMA R3, R4, 40, R13 ;  /* 0x4220000004037823 */ /* 0x001fce000000000d */
[----:B------:R-:W0:Y:S01]  /*1e60*/  F2F.F64.F32 R8, R3 ;  /* 0x0000000300087310 */ /* 0x000e220000201800 */
[----:B-1----:R-:W-:Y:S01]  /*1e70*/  FFMA R7, R5, 40, R20 ;  /* 0x4220000005077823 */ /* 0x002fe20000000014 */
[----:B--2---:R-:W-:-:S06]  /*1e80*/  FFMA R14, R0, 40, R27 ;  /* 0x42200000000e7823 */ /* 0x004fcc000000001b */
[----:B------:R-:W1:Y:S08]  /*1e90*/  F2F.F64.F32 R4, R7 ;  /* 0x0000000700047310 */ /* 0x000e700000201800 */
[----:B------:R-:W2:Y:S01]  /*1ea0*/  F2F.F64.F32 R18, R14 ;  /* 0x0000000e00127310 */ /* 0x000ea20000201800 */
[--C-:B0-----:R-:W-:Y:S02]  /*1eb0*/  DFMA R8, R8, UR6, R10.reuse ;  /* 0x0000000608087c2b */ /* 0x101fe4000800000a */
[----:B-1----:R-:W-:-:S08]  /*1ec0*/  DFMA R4, R4, UR6, R10 ;  /* 0x0000000604047c2b */ /* 0x002fd0000800000a */
[----:B------:R-:W0:Y:S01]  /*1ed0*/  F2F.F32.F64 R8, R8 ;  /* 0x0000000800087310 */ /* 0x000e220000301000 */
[----:B--2---:R-:W-:-:S07]  /*1ee0*/  DFMA R18, R18, UR6, R10 ;  /* 0x0000000612127c2b */ /* 0x004fce000800000a */
[----:B------:R-:W1:Y:S01]  /*1ef0*/  F2F.F32.F64 R4, R4 ;  /* 0x0000000400047310 */ /* 0x000e620000301000 */
[----:B------:R-:W-:-:S04]  /*1f00*/  FSETP.GE.AND P0, PT, R2, 0.5, PT ;  /* 0x3f0000000200780b */ /* 0x000fc80003f06000 */
[----:B------:R-:W-:-:S03]  /*1f10*/  FSEL R2, R2, 1, !P0 ;  /* 0x3f80000002027808 */ /* 0x000fc60004000000 */
[----:B------:R-:W2:Y:S01]  /*1f20*/  F2F.F32.F64 R18, R18 ;  /* 0x0000001200127310 */ /* 0x000ea20000301000 */
[----:B0-----:R-:W-:Y:S01]  /*1f30*/  FSETP.GE.AND P0, PT, R8, 0.5, PT ;  /* 0x3f0000000800780b */ /* 0x001fe20003f06000 */
[----:B------:R-:W-:-:S03]  /*1f40*/  FADD R0, R2, 1 ;  /* 0x3f80000002007421 */ /* 0x000fc60000000000 */
[----:B------:R-:W-:Y:S02]  /*1f50*/  FSEL R3, R8, 1, !P0 ;  /* 0x3f80000008037808 */ /* 0x000fe40004000000 */
[----:B-1----:R-:W-:Y:S02]  /*1f60*/  FSETP.GE.AND P1, PT, R4, 0.5, PT ;  /* 0x3f0000000400780b */ /* 0x002fe40003f26000 */
[----:B------:R-:W-:Y:S01]  /*1f70*/  FSETP.GEU.AND P2, PT, R2, 0.5, PT ;  /* 0x3f0000000200780b */ /* 0x000fe20003f4e000 */
[C---:B------:R-:W-:Y:S01]  /*1f80*/  FADD R2, R3.reuse, 1 ;  /* 0x3f80000003027421 */ /* 0x040fe20000000000 */
[----:B------:R-:W-:Y:S01]  /*1f90*/  FMUL R0, R0, 127.5 ;  /* 0x42ff000000007820 */ /* 0x000fe20000400000 */
[----:B------:R-:W-:Y:S02]  /*1fa0*/  FSEL R4, R4, 1, !P1 ;  /* 0x3f80000004047808 */ /* 0x000fe40004800000 */
[----:B--2---:R-:W-:Y:S01]  /*1fb0*/  FSETP.GE.AND P0, PT, R18, 0.5, PT ;  /* 0x3f0000001200780b */ /* 0x004fe20003f06000 */
[----:B------:R-:W-:Y:S01]  /*1fc0*/  FMUL R2, R2, 127.5 ;  /* 0x42ff000002027820 */ /* 0x000fe20000400000 */
[----:B------:R-:W-:Y:S01]  /*1fd0*/  FSETP.GEU.AND P1, PT, R3, 0.5, PT ;  /* 0x3f0000000300780b */ /* 0x000fe20003f2e000 */
[----:B------:R-:W-:Y:S01]  /*1fe0*/  FADD R3, R4, 1 ;  /* 0x3f80000004037421 */ /* 0x000fe20000000000 */
[----:B------:R-:W-:-:S02]  /*1ff0*/  FSEL R0, R0, RZ, P2 ;  /* 0x000000ff00007208 */ /* 0x000fc40001000000 */
[----:B------:R-:W-:Y:S01]  /*2000*/  FSEL R18, R18, 1, !P0 ;  /* 0x3f80000012127808 */ /* 0x000fe20004000000 */
[----:B------:R-:W-:Y:S01]  /*2010*/  FMUL R3, R3, 127.5 ;  /* 0x42ff000003037820 */ /* 0x000fe20000400000 */
[----:B------:R-:W-:Y:S02]  /*2020*/  FSEL R2, R2, RZ, P1 ;  /* 0x000000ff02027208 */ /* 0x000fe40000800000 */
[----:B------:R-:W-:Y:S01]  /*2030*/  FSETP.GEU.AND P1, PT, R4, 0.5, PT ;  /* 0x3f0000000400780b */ /* 0x000fe20003f2e000 */
[----:B------:R-:W-:Y:S01]  /*2040*/  FADD R4, R18, 1 ;  /* 0x3f80000012047421 */ /* 0x000fe20000000000 */
[----:B------:R-:W0:Y:S01]  /*2050*/  F2I.TRUNC.NTZ R0, R0 ;  /* 0x0000000000007305 */ /* 0x000e22000020f100 */
[----:B------:R-:W-:Y:S02]  /*2060*/  ISETP.NE.AND P0, PT, R15, R22, PT ;  /* 0x000000160f00720c */ /* 0x000fe40003f05270 */
[----:B------:R-:W-:Y:S01]  /*2070*/  FSEL R3, R3, RZ, P1 ;  /* 0x000000ff03037208 */ /* 0x000fe20000800000 */
[----:B------:R-:W-:Y:S01]  /*2080*/  FMUL R4, R4, 127.5 ;  /* 0x42ff000004047820 */ /* 0x000fe20000400000 */
[----:B------:R-:W-:-:S03]  /*2090*/  FSETP.GEU.AND P1, PT, R18, 0.5, PT ;  /* 0x3f0000001200780b */ /* 0x000fc60003f2e000 */
[----:B------:R-:W1:Y:S01]  /*20a0*/  F2I.TRUNC.NTZ R8, R2 ;  /* 0x0000000200087305 */ /* 0x000e62000020f100 */
[C---:B------:R-:W-:Y:S02]  /*20b0*/  ISETP.NE.OR P0, PT, R15.reuse, R6, P0 ;  /* 0x000000060f00720c */ /* 0x040fe40000705670 */
[----:B------:R-:W-:Y:S02]  /*20c0*/  FSEL R4, R4, RZ, P1 ;  /* 0x000000ff04047208 */ /* 0x000fe40000800000 */
[----:B------:R-:W-:-:S03]  /*20d0*/  ISETP.NE.OR P0, PT, R15, R16, P0 ;  /* 0x000000100f00720c */ /* 0x000fc60000705670 */
[----:B------:R-:W2:Y:S01]  /*20e0*/  F2I.TRUNC.NTZ R10, R3 ;  /* 0x00000003000a7305 */ /* 0x000ea2000020f100 */
[----:B0-----:R-:W-:-:S07]  /*20f0*/  ISETP.NE.OR P0, PT, R15, R0, P0 ;  /* 0x000000000f00720c */ /* 0x001fce0000705670 */
[----:B------:R-:W0:Y:S01]  /*2100*/  F2I.TRUNC.NTZ R12, R4 ;  /* 0x00000004000c7305 */ /* 0x000e22000020f100 */
[----:B-1----:R-:W-:-:S04]  /*2110*/  ISETP.NE.OR P0, PT, R15, R8, P0 ;  /* 0x000000080f00720c */ /* 0x002fc80000705670 */
[----:B--2---:R-:W-:-:S04]  /*2120*/  ISETP.NE.OR P0, PT, R15, R10, P0 ;  /* 0x0000000a0f00720c */ /* 0x004fc80000705670 */
[----:B0-----:R-:W-:Y:S01]  /*2130*/  ISETP.NE.OR P0, PT, R15, R12, P0 ;  /* 0x0000000c0f00720c */ /* 0x001fe20000705670 */
[----:B------:R-:W-:-:S12]  /*2140*/  BSSY.RECONVERGENT B0, `(.L_x_13) ;  /* 0x0000026000007945 */ /* 0x000fd80003800200 */
[----:B------:R-:W-:Y:S05]  /*2150*/  @P0 BRA `(.L_x_14) ;  /* 0x0000000000380947 */ /* 0x000fea0003800000 */
[----:B------:R-:W0:Y:S01]  /*2160*/  LDCU.64 UR6, c[0x0][0x380] ;  /* 0x00007000ff0677ac */ /* 0x000e220008000a00 */
[----:B------:R-:W-:Y:S02]  /*2170*/  MOV R0, 0xc0000000 ;  /* 0xc000000000007802 */ /* 0x000fe40000000f00 */
[----:B0-----:R-:W-:Y:S02]  /*2180*/  MOV R2, UR6 ;  /* 0x0000000600027c02 */ /* 0x001fe40008000f00 */
[----:B------:R-:W-:-:S03]  /*2190*/  MOV R3, UR7 ;  /* 0x0000000700037c02 */ /* 0x000fc60008000f00 */
[----:B------:R-:W-:-:S05]  /*21a0*/  IMAD.WIDE R4, R31, 0x4, R2 ;  /* 0x000000041f047825 */ /* 0x000fca00078e0202 */
[----:B------:R0:W-:Y:S04]  /*21b0*/  STG.E desc[UR10][R4.64], RZ ;  /* 0x000000ff04007986 */ /* 0x0001e8000c10190a */
[----:B------:R0:W-:Y:S04]  /*21c0*/  STG.E desc[UR10][R4.64+0x4], RZ ;  /* 0x000004ff04007986 */ /* 0x0001e8000c10190a */
[----:B------:R0:W-:Y:S04]  /*21d0*/  STG.E desc[UR10][R4.64+0x8], RZ ;  /* 0x000008ff04007986 */ /* 0x0001e8000c10190a */
[----:B------:R0:W-:Y:S04]  /*21e0*/  STG.E desc[UR10][R4.64+0xc], RZ ;  /* 0x00000cff04007986 */ /* 0x0001e8000c10190a */
[----:B------:R0:W-:Y:S04]  /*21f0*/  STG.E desc[UR10][R4.64+0x10], RZ ;  /* 0x000010ff04007986 */ /* 0x0001e8000c10190a */
[----:B------:R0:W-:Y:S04]  /*2200*/  STG.E desc[UR10][R4.64+0x14], RZ ;  /* 0x000014ff04007986 */ /* 0x0001e8000c10190a */
[----:B------:R0:W-:Y:S04]  /*2210*/  STG.E desc[UR10][R4.64+0x18], RZ ;  /* 0x000018ff04007986 */ /* 0x0001e8000c10190a */
[----:B------:R0:W-:Y:S01]  /*2220*/  STG.E desc[UR10][R4.64+0x1c], RZ ;  /* 0x00001cff04007986 */ /* 0x0001e2000c10190a */
[----:B------:R-:W-:Y:S05]  /*2230*/  BRA `(.L_x_15) ;  /* 0x0000000000587947 */ /* 0x000fea0003800000 */
.L_x_14:
[----:B------:R-:W0:Y:S01]  /*2240*/  LDCU.64 UR6, c[0x0][0x380] ;  /* 0x00007000ff0677ac */ /* 0x000e220008000a00 */
[----:B------:R-:W-:Y:S02]  /*2250*/  LOP3.LUT R7, R6, 0xc0000000, RZ, 0xfc, !PT ;  /* 0xc000000006077812 */ /* 0x000fe400078efcff */
[----:B------:R-:W-:Y:S02]  /*2260*/  LOP3.LUT R9, R22, 0xc0000000, RZ, 0xfc, !PT ;  /* 0xc000000016097812 */ /* 0x000fe400078efcff */
[----:B------:R-:W-:Y:S02]  /*2270*/  LOP3.LUT R11, R16, 0xc0000000, RZ, 0xfc, !PT ;  /* 0xc0000000100b7812 */ /* 0x000fe400078efcff */
[----:B------:R-:W-:Y:S02]  /*2280*/  LOP3.LUT R13, R0, 0xc0000000, RZ, 0xfc, !PT ;  /* 0xc0000000000d7812 */ /* 0x000fe400078efcff */
[----:B------:R-:W-:Y:S02]  /*2290*/  LOP3.LUT R17, R8, 0xc0000000, RZ, 0xfc, !PT ;  /* 0xc000000008117812 */ /* 0x000fe400078efcff */
[----:B------:R-:W-:-:S02]  /*22a0*/  LOP3.LUT R19, R10, 0xc0000000, RZ, 0xfc, !PT ;  /* 0xc00000000a137812 */ /* 0x000fc400078efcff */
[----:B------:R-:W-:Y:S02]  /*22b0*/  LOP3.LUT R21, R12, 0xc0000000, RZ, 0xfc, !PT ;  /* 0xc00000000c157812 */ /* 0x000fe400078efcff */
[----:B------:R-:W-:Y:S02]  /*22c0*/  LOP3.LUT R15, R15, 0xc0000000, RZ, 0xfc, !PT ;  /* 0xc00000000f0f7812 */ /* 0x000fe400078efcff */
[----:B------:R-:W-:Y:S02]  /*22d0*/  MOV R0, 0x80000000 ;  /* 0x8000000000007802 */ /* 0x000fe40000000f00 */
[----:B0-----:R-:W-:Y:S02]  /*22e0*/  MOV R2, UR6 ;  /* 0x0000000600027c02 */ /* 0x001fe40008000f00 */
[----:B------:R-:W-:-:S03]  /*22f0*/  MOV R3, UR7 ;  /* 0x0000000700037c02 */ /* 0x000fc60008000f00 */
[----:B------:R-:W-:-:S05]  /*2300*/  IMAD.WIDE R4, R31, 0x4, R2 ;  /* 0x000000041f047825 */ /* 0x000fca00078e0202 */
[----:B------:R-:W-:Y:S04]  /*2310*/  STG.E desc[UR10][R4.64+0x4], R7 ;  /* 0x0000040704007986 */ /* 0x000fe8000c10190a */
[----:B------:R-:W-:Y:S04]  /*2320*/  STG.E desc[UR10][R4.64+0x8], R9 ;  /* 0x0000080904007986 */ /* 0x000fe8000c10190a */
[----:B------:R-:W-:Y:S04]  /*2330*/  STG.E desc[UR10][R4.64+0xc], R11 ;  /* 0x00000c0b04007986 */ /* 0x000fe8000c10190a */
[----:B------:R-:W-:Y:S04]  /*2340*/  STG.E desc[UR10][R4.64+0x10], R13 ;  /* 0x0000100d04007986 */ /* 0x000fe8000c10190a */
[----:B------:R-:W-:Y:S04]  /*2350*/  STG.E desc[UR10][R4.64+0x14], R17 ;  /* 0x0000141104007986 */ /* 0x000fe8000c10190a */
[----:B------:R-:W-:Y:S04]  /*2360*/  STG.E desc[UR10][R4.64+0x18], R19 ;  /* 0x0000181304007986 */ /* 0x000fe8000c10190a */
[----:B------:R-:W-:Y:S04]  /*2370*/  STG.E desc[UR10][R4.64+0x1c], R21 ;  /* 0x00001c1504007986 */ /* 0x000fe8000c10190a */
[----:B------:R0:W-:Y:S02]  /*2380*/  STG.E desc[UR10][R4.64], R15 ;  /* 0x0000000f04007986 */ /* 0x0001e4000c10190a */
[----:B0-----:R-:W-:-:S07]  /*2390*/  LOP3.LUT R15, R31, 0x3ffffff8, RZ, 0xc0, !PT ;  /* 0x3ffffff81f0f7812 */ /* 0x001fce00078ec0ff */
.L_x_15:
[----:B------:R-:W-:Y:S05]  /*23a0*/  BSYNC.RECONVERGENT B0 ;  /* 0x0000000000007941 */ /* 0x000fea0003800200 */
.L_x_13:
[----:B------:R-:W1:Y:S01]  /*23b0*/  LDCU UR7, c[0x0][0x378] ;  /* 0x00006f00ff0777ac */ /* 0x000e620008000800 */
[----:B------:R-:W-:Y:S02]  /*23c0*/  SHF.R.U32.HI R35, RZ, 0x1, R35 ;  /* 0x00000001ff237819 */ /* 0x000fe40000011623 */
[----:B------:R-:W-:Y:S01]  /*23d0*/  SHF.R.S32.HI R8, RZ, 0x1, R36 ;  /* 0x00000001ff087819 */ /* 0x000fe20000011424 */
[----:B------:R-:W-:Y:S01]  /*23e0*/  UIMAD UR6, UR4, UR5, URZ ;  /* 0x00000005040672a4 */ /* 0x000fe2000f8e02ff */
[----:B------:R-:W-:Y:S02]  /*23f0*/  SHF.R.U32.HI R6, RZ, 0x1, R34 ;  /* 0x00000001ff067819 */ /* 0x000fe40000011622 */
[----:B0-----:R-:W-:Y:S01]  /*2400*/  LEA.HI R4, R36, R36, RZ, 0x1 ;  /* 0x0000002424047211 */ /* 0x001fe200078f08ff */
[----:B------:R-:W-:Y:S01]  /*2410*/  IMAD R35, R35, UR4, R8 ;  /* 0x0000000423237c24 */ /* 0x000fe2000f8e0208 */
[----:B------:R-:W-:Y:S02]  /*2420*/  SHF.L.U32 R34, R34, 0x2, RZ ;  /* 0x0000000222227819 */ /* 0x000fe400000006ff */
[----:B------:R-:W-:-:S02]  /*2430*/  MOV R7, UR6 ;  /* 0x0000000600077c02 */ /* 0x000fc40008000f00 */
[----:B------:R-:W-:Y:S02]  /*2440*/  LOP3.LUT R5, R4, 0xfffffffe, RZ, 0xc0, !PT ;  /* 0xfffffffe04057812 */ /* 0x000fe400078ec0ff */
[----:B------:R-:W-:Y:S01]  /*2450*/  LOP3.LUT R33, R33, 0x2, RZ, 0xc0, !PT ;  /* 0x0000000221217812 */ /* 0x000fe200078ec0ff */
[----:B------:R-:W-:Y:S01]  /*2460*/  IMAD R6, R7, R6, 0x1 ;  /* 0x0000000107067424 */ /* 0x000fe200078e0206 */
[----:B------:R-:W-:Y:S01]  /*2470*/  IADD3 R5, PT, PT, R36, -R5, RZ ;  /* 0x8000000524057210 */ /* 0x000fe20007ffe0ff */
[----:B-1----:R-:W-:Y:S01]  /*2480*/  UIMAD UR7, UR9, UR7, URZ ;  /* 0x00000007090772a4 */ /* 0x002fe2000f8e02ff */
[----:B------:R-:W-:Y:S02]  /*2490*/  LOP3.LUT R34, R34, 0x4, RZ, 0xc0, !PT ;  /* 0x0000000422227812 */ /* 0x000fe400078ec0ff */
[----:B------:R-:W-:Y:S01]  /*24a0*/  SHF.R.S32.HI R6, RZ, R6, R35 ;  /* 0x00000006ff067219 */ /* 0x000fe20000011423 */
[----:B------:R-:W-:Y:S01]  /*24b0*/  UIMAD UR7, UR6, UR7, URZ ;  /* 0x00000007060772a4 */ /* 0x000fe2000f8e02ff */
[----:B------:R-:W-:-:S02]  /*24c0*/  LOP3.LUT R15, R0, R15, RZ, 0xfc, !PT ;  /* 0x0000000f000f7212 */ /* 0x000fc400078efcff */
[----:B------:R-:W-:-:S03]  /*24d0*/  SHF.L.U32 R6, R6, 0x1, RZ ;  /* 0x0000000106067819 */ /* 0x000fc600000006ff */
[----:B------:R-:W-:Y:S02]  /*24e0*/  MOV R4, UR7 ;  /* 0x0000000700047c02 */ /* 0x000fe40008000f00 */
[----:B------:R-:W-:Y:S02]  /*24f0*/  LOP3.LUT R6, R6, 0xfffffff8, RZ, 0xc0, !PT ;  /* 0xfffffff806067812 */ /* 0x000fe400078ec0ff */
[----:B------:R-:W-:-:S04]  /*2500*/  LEA R5, R4, R5, 0x3 ;  /* 0x0000000504057211 */ /* 0x000fc800078e18ff */
[----:B------:R-:W-:-:S04]  /*2510*/  IADD3 R5, PT, PT, R34, R5, R33 ;  /* 0x0000000522057210 */ /* 0x000fc80007ffe021 */
[----:B------:R-:W-:-:S05]  /*2520*/  IADD3 R5, PT, PT, R6, R5, RZ ;  /* 0x0000000506057210 */ /* 0x000fca0007ffe0ff */
[----:B------:R-:W-:-:S05]  /*2530*/  IMAD.WIDE R2, R5, 0x4, R2 ;  /* 0x0000000405027825 */ /* 0x000fca00078e0202 */
[----:B------:R-:W-:Y:S01]  /*2540*/  STG.E desc[UR10][R2.64], R15 ;  /* 0x0000000f02007986 */ /* 0x000fe2000c10190a */
[----:B------:R-:W-:Y:S05]  /*2550*/  EXIT ;  /* 0x000000000000794d */ /* 0x000fea0003800000 */
        .weak           $__internal_0_$__cuda_sm3x_div_rn_noftz_f32_slowpath
        .type           $__internal_0_$__cuda_sm3x_div_rn_noftz_f32_slowpath,@function
        .size           $__internal_0_$__cuda_sm3x_div_rn_noftz_f32_slowpath,(.L_x_28 - $__internal_0_$__cuda_sm3x_div_rn_noftz_f32_slowpath)
$__internal_0_$__cuda_sm3x_div_rn_noftz_f32_slowpath:
[----:B------:R-:W-:Y:S01]  /*2560*/  SHF.R.U32.HI R2, RZ, 0x17, R3 ;  /* 0x00000017ff027819 */ /* 0x000fe20000011603 */
[----:B------:R-:W-:Y:S01]  /*2570*/  BSSY.RECONVERGENT B1, `(.L_x_16) ;  /* 0x0000063000017945 */ /* 0x000fe20003800200 */
[----:B------:R-:W-:Y:S02]  /*2580*/  SHF.R.U32.HI R43, RZ, 0x17, R0 ;  /* 0x00000017ff2b7819 */ /* 0x000fe40000011600 */
[----:B------:R-:W-:Y:S02]  /*2590*/  LOP3.LUT R2, R2, 0xff, RZ, 0xc0, !PT ;  /* 0x000000ff02027812 */ /* 0x000fe400078ec0ff */
[----:B------:R-:W-:Y:S02]  /*25a0*/  LOP3.LUT R43, R43, 0xff, RZ, 0xc0, !PT ;  /* 0x000000ff2b2b7812 */ /* 0x000fe400078ec0ff */
[----:B------:R-:W-:Y:S02]  /*25b0*/  IADD3 R39, PT, PT, R2, -0x1, RZ ;  /* 0xffffffff02277810 */ /* 0x000fe40007ffe0ff */
[----:B------:R-:W-:-:S02]  /*25c0*/  IADD3 R40, PT, PT, R43, -0x1, RZ ;  /* 0xffffffff2b287810 */ /* 0x000fc40007ffe0ff */
[----:B------:R-:W-:-:S04]  /*25d0*/  ISETP.GT.U32.AND P0, PT, R39, 0xfd, PT ;  /* 0x000000fd2700780c */ /* 0x000fc80003f04070 */
[----:B------:R-:W-:-:S13]  /*25e0*/  ISETP.GT.U32.OR P0, PT, R40, 0xfd, P0 ;  /* 0x000000fd2800780c */ /* 0x000fda0000704470 */
[----:B------:R-:W-:Y:S01]  /*25f0*/  @!P0 MOV R39, RZ ;  /* 0x000000ff00278202 */ /* 0x000fe20000000f00 */
[----:B------:R-:W-:Y:S06]  /*2600*/  @!P0 BRA `(.L_x_17) ;  /* 0x0000000000608947 */ /* 0x000fec0003800000 */
[----:B------:R-:W-:Y:S02]  /*2610*/  FSETP.GTU.FTZ.AND P0, PT, |R0|, +INF , PT ;  /* 0x7f8000000000780b */ /* 0x000fe40003f1c200 */
[----:B------:R-:W-:-:S04]  /*2620*/  FSETP.GTU.FTZ.AND P1, PT, |R3|, +INF , PT ;  /* 0x7f8000000300780b */ /* 0x000fc80003f3c200 */
[----:B------:R-:W-:-:S13]  /*2630*/  PLOP3.LUT P0, PT, P0, P1, PT, 0xf8, 0x8f ;  /* 0x00000000008f781c */ /* 0x000fda0000703f70 */
[----:B------:R-:W-:Y:S05]  /*2640*/  @P0 BRA `(.L_x_18) ;  /* 0x0000000400500947 */ /* 0x000fea0003800000 */
[----:B------:R-:W-:-:S13]  /*2650*/  LOP3.LUT P0, RZ, R3, 0x7fffffff, R0, 0xc8, !PT ;  /* 0x7fffffff03ff7812 */ /* 0x000fda000780c800 */
[----:B------:R-:W-:Y:S05]  /*2660*/  @!P0 BRA `(.L_x_19) ;  /* 0x0000000400408947 */ /* 0x000fea0003800000 */
[C---:B------:R-:W-:Y:S02]  /*2670*/  FSETP.NEU.FTZ.AND P2, PT, |R0|.reuse, +INF , PT ;  /* 0x7f8000000000780b */ /* 0x040fe40003f5d200 */
[----:B------:R-:W-:Y:S02]  /*2680*/  FSETP.NEU.FTZ.AND P1, PT, |R3|, +INF , PT ;  /* 0x7f8000000300780b */ /* 0x000fe40003f3d200 */
[----:B------:R-:W-:-:S11]  /*2690*/  FSETP.NEU.FTZ.AND P0, PT, |R0|, +INF , PT ;  /* 0x7f8000000000780b */ /* 0x000fd60003f1d200 */
[----:B------:R-:W-:Y:S05]  /*26a0*/  @!P1 BRA !P2, `(.L_x_19) ;  /* 0x0000000400309947 */ /* 0x000fea0005000000 */
[----:B------:R-:W-:-:S04]  /*26b0*/  LOP3.LUT P2, RZ, R0, 0x7fffffff, RZ, 0xc0, !PT ;  /* 0x7fffffff00ff7812 */ /* 0x000fc8000784c0ff */
[----:B------:R-:W-:-:S13]  /*26c0*/  PLOP3.LUT P1, PT, P1, P2, PT, 0x2f, 0xf2 ;  /* 0x0000000000f2781c */ /* 0x000fda0000f24577 */
[----:B------:R-:W-:Y:S05]  /*26d0*/  @P1 BRA `(.L_x_20) ;  /* 0x00000004001c1947 */ /* 0x000fea0003800000 */
[----:B------:R-:W-:-:S04]  /*26e0*/  LOP3.LUT P1, RZ, R3, 0x7fffffff, RZ, 0xc0, !PT ;  /* 0x7fffffff03ff7812 */ /* 0x000fc8000782c0ff */
[----:B------:R-:W-:-:S13]  /*26f0*/  PLOP3.LUT P0, PT, P0, P1, PT, 0x2f, 0xf2 ;  /* 0x0000000000f2781c */ /* 0x000fda0000702577 */
[----:B------:R-:W-:Y:S05]  /*2700*/  @P0 BRA `(.L_x_21) ;  /* 0x0000000400040947 */ /* 0x000fea0003800000 */
[----:B------:R-:W-:Y:S02]  /*2710*/  ISETP.GE.AND P0, PT, R40, RZ, PT ;  /* 0x000000ff2800720c */ /* 0x000fe40003f06270 */
[----:B------:R-:W-:-:S04]  /*2720*/  IADD3 R39, PT, PT, R2, -0x1, RZ ;  /* 0xffffffff02277810 */ /* 0x000fc80007ffe0ff */
[----:B------:R-:W-:-:S07]  /*2730*/  ISETP.GE.AND P1, PT, R39, RZ, PT ;  /* 0x000000ff2700720c */ /* 0x000fce0003f26270 */
[----:B------:R-:W-:Y:S01]  /*2740*/  @P0 MOV R39, RZ ;  /* 0x000000ff00270202 */ /* 0x000fe20000000f00 */
[----:B------:R-:W-:Y:S01]  /*2750*/  @!P0 FFMA R0, R0, 1.84467440737095516160e+19, RZ ;  /* 0x5f80000000008823 */ /* 0x000fe200000000ff */
[----:B------:R-:W-:-:S04]  /*2760*/  @!P0 MOV R39, 0xffffffc0 ;  /* 0xffffffc000278802 */ /* 0x000fc80000000f00 */
[----:B------:R-:W-:Y:S01]  /*2770*/  @!P1 FFMA R3, R3, 1.84467440737095516160e+19, RZ ;  /* 0x5f80000003039823 */ /* 0x000fe200000000ff */
[----:B------:R-:W-:-:S07]  /*2780*/  @!P1 IADD3 R39, PT, PT, R39, 0x40, RZ ;  /* 0x0000004027279810 */ /* 0x000fce0007ffe0ff */
.L_x_17:
[----:B------:R-:W-:Y:S01]  /*2790*/  LEA R44, R2, 0xc0800000, 0x17 ;  /* 0xc0800000022c7811 */ /* 0x000fe200078eb8ff */
[----:B------:R-:W-:Y:S01]  /*27a0*/  BSSY.RECONVERGENT B2, `(.L_x_22) ;  /* 0x0000036000027945 */ /* 0x000fe20003800200 */
[----:B------:R-:W-:Y:S02]  /*27b0*/  IADD3 R43, PT, PT, R43, -0x7f, RZ ;  /* 0xffffff812b2b7810 */ /* 0x000fe40007ffe0ff */
[----:B------:R-:W-:-:S03]  /*27c0*/  IADD3 R44, PT, PT, -R44, R3, RZ ;  /* 0x000000032c2c7210 */ /* 0x000fc60007ffe1ff */
[----:B------:R-:W-:Y:S01]  /*27d0*/  IMAD R0, R43, -0x800000, R0 ;  /* 0xff8000002b007824 */ /* 0x000fe200078e0200 */
[----:B------:R-:W0:Y:S01]  /*27e0*/  MUFU.RCP R40, R44 ;  /* 0x0000002c00287308 */ /* 0x000e220000001000 */
[----:B------:R-:W-:-:S04]  /*27f0*/  FADD.FTZ R3, -R44, -RZ ;  /* 0x800000ff2c037221 */ /* 0x000fc80000010100 */
[----:B0-----:R-:W-:-:S04]  /*2800*/  FFMA R41, R40, R3, 1 ;  /* 0x3f80000028297423 */ /* 0x001fc80000000003 */
[----:B------:R-:W-:-:S04]  /*2810*/  FFMA R41, R40, R41, R40 ;  /* 0x0000002928297223 */ /* 0x000fc80000000028 */
[----:B------:R-:W-:-:S04]  /*2820*/  FFMA R40, R0, R41, RZ ;  /* 0x0000002900287223 */ /* 0x000fc800000000ff */
[----:B------:R-:W-:-:S04]  /*2830*/  FFMA R42, R3, R40, R0 ;  /* 0x00000028032a7223 */ /* 0x000fc80000000000 */
[----:B------:R-:W-:Y:S01]  /*2840*/  FFMA R42, R41, R42, R40 ;  /* 0x0000002a292a7223 */ /* 0x000fe20000000028 */
[----:B------:R-:W-:-:S03]  /*2850*/  IADD3 R40, PT, PT, R43, 0x7f, -R2 ;  /* 0x0000007f2b287810 */ /* 0x000fc60007ffe802 */
[----:B------:R-:W-:Y:S01]  /*2860*/  FFMA R3, R3, R42, R0 ;  /* 0x0000002a03037223 */ /* 0x000fe20000000000 */
[----:B------:R-:W-:-:S03]  /*2870*/  IADD3 R39, PT, PT, R40, R39, RZ ;  /* 0x0000002728277210 */ /* 0x000fc60007ffe0ff */
[----:B------:R-:W-:-:S05]  /*2880*/  FFMA R0, R41, R3, R42 ;  /* 0x0000000329007223 */ /* 0x000fca000000002a */
[----:B------:R-:W-:-:S04]  /*2890*/  SHF.R.U32.HI R2, RZ, 0x17, R0 ;  /* 0x00000017ff027819 */ /* 0x000fc80000011600 */
[----:B------:R-:W-:-:S04]  /*28a0*/  LOP3.LUT R2, R2, 0xff, RZ, 0xc0, !PT ;  /* 0x000000ff02027812 */ /* 0x000fc800078ec0ff */
[----:B------:R-:W-:-:S04]  /*28b0*/  IADD3 R2, PT, PT, R2, R39, RZ ;  /* 0x0000002702027210 */ /* 0x000fc80007ffe0ff */
[----:B------:R-:W-:-:S04]  /*28c0*/  IADD3 R40, PT, PT, R2, -0x1, RZ ;  /* 0xffffffff02287810 */ /* 0x000fc80007ffe0ff */
[----:B------:R-:W-:-:S13]  /*28d0*/  ISETP.GE.U32.AND P0, PT, R40, 0xfe, PT ;  /* 0x000000fe2800780c */ /* 0x000fda0003f06070 */
[----:B------:R-:W-:Y:S05]  /*28e0*/  @!P0 BRA `(.L_x_23) ;  /* 0x0000000000808947 */ /* 0x000fea0003800000 */
[----:B------:R-:W-:-:S13]  /*28f0*/  ISETP.GT.AND P0, PT, R2, 0xfe, PT ;  /* 0x000000fe0200780c */ /* 0x000fda0003f04270 */
[----:B------:R-:W-:Y:S05]  /*2900*/  @P0 BRA `(.L_x_24) ;  /* 0x00000000006c0947 */ /* 0x000fea0003800000 */
[----:B------:R-:W-:-:S13]  /*2910*/  ISETP.GE.AND P0, PT, R2, 0x1, PT ;  /* 0x000000010200780c */ /* 0x000fda0003f06270 */
[----:B------:R-:W-:Y:S05]  /*2920*/  @P0 BRA `(.L_x_25) ;  /* 0x0000000000740947 */ /* 0x000fea0003800000 */
[----:B------:R-:W-:Y:S02]  /*2930*/  ISETP.GE.AND P0, PT, R2, -0x18, PT ;  /* 0xffffffe80200780c */ /* 0x000fe40003f06270 */
[----:B------:R-:W-:-:S11]  /*2940*/  LOP3.LUT R0, R0, 0x80000000, RZ, 0xc0, !PT ;  /* 0x8000000000007812 */ /* 0x000fd600078ec0ff */
[----:B------:R-:W-:Y:S05]  /*2950*/  @!P0 BRA `(.L_x_25) ;  /* 0x0000000000688947 */ /* 0x000fea0003800000 */
[CCC-:B------:R-:W-:Y:S01]  /*2960*/  FFMA.RZ R39, R41.reuse, R3.reuse, R42.reuse ;  /* 0x0000000329277223 */ /* 0x1c0fe2000000c02a */
[CCC-:B------:R-:W-:Y:S01]  /*2970*/  FFMA.RP R40, R41.reuse, R3.reuse, R42.reuse ;  /* 0x0000000329287223 */ /* 0x1c0fe2000000802a */
[----:B------:R-:W-:Y:S01]  /*2980*/  FFMA.RM R41, R41, R3, R42 ;  /* 0x0000000329297223 */ /* 0x000fe2000000402a */
[C---:B------:R-:W-:Y:S02]  /*2990*/  IADD3 R3, PT, PT, R2.reuse, 0x20, RZ ;  /* 0x0000002002037810 */ /* 0x040fe40007ffe0ff */
[----:B------:R-:W-:Y:S02]  /*29a0*/  LOP3.LUT R39, R39, 0x7fffff, RZ, 0xc0, !PT ;  /* 0x007fffff27277812 */ /* 0x000fe400078ec0ff */
[C---:B------:R-:W-:Y:S02]  /*29b0*/  ISETP.NE.AND P2, PT, R2.reuse, RZ, PT ;  /* 0x000000ff0200720c */ /* 0x040fe40003f45270 */
[----:B------:R-:W-:Y:S02]  /*29c0*/  LOP3.LUT R42, R39, 0x800000, RZ, 0xfc, !PT ;  /* 0x00800000272a7812 */ /* 0x000fe400078efcff */
[----:B------:R-:W-:-:S02]  /*29d0*/  ISETP.NE.AND P1, PT, R2, RZ, PT ;  /* 0x000000ff0200720c */ /* 0x000fc40003f25270 */
[----:B------:R-:W-:Y:S02]  /*29e0*/  IADD3 R2, PT, PT, -R2, RZ, RZ ;  /* 0x000000ff02027210 */ /* 0x000fe40007ffe1ff */
[----:B------:R-:W-:Y:S02]  /*29f0*/  SHF.L.U32 R3, R42, R3, RZ ;  /* 0x000000032a037219 */ /* 0x000fe400000006ff */
[----:B------:R-:W-:Y:S02]  /*2a00*/  FSETP.NEU.FTZ.AND P0, PT, R40, R41, PT ;  /* 0x000000292800720b */ /* 0x000fe40003f1d000 */
[----:B------:R-:W-:Y:S02]  /*2a10*/  SEL R39, R2, RZ, P2 ;  /* 0x000000ff02277207 */ /* 0x000fe40001000000 */
[----:B------:R-:W-:Y:S02]  /*2a20*/  ISETP.NE.AND P1, PT, R3, RZ, P1 ;  /* 0x000000ff0300720c */ /* 0x000fe40000f25270 */
[----:B------:R-:W-:-:S02]  /*2a30*/  SHF.R.U32.HI R39, RZ, R39, R42 ;  /* 0x00000027ff277219 */ /* 0x000fc4000001162a */
[----:B------:R-:W-:Y:S02]  /*2a40*/  PLOP3.LUT P0, PT, P0, P1, PT, 0xf8, 0x8f ;  /* 0x00000000008f781c */ /* 0x000fe40000703f70 */
[----:B------:R-:W-:Y:S02]  /*2a50*/  SHF.R.U32.HI R3, RZ, 0x1, R39 ;  /* 0x00000001ff037819 */ /* 0x000fe40000011627 */
[----:B------:R-:W-:-:S04]  /*2a60*/  SEL R2, RZ, 0x1, !P0 ;  /* 0x00000001ff027807 */ /* 0x000fc80004000000 */
[----:B------:R-:W-:-:S04]  /*2a70*/  LOP3.LUT R2, R2, 0x1, R3, 0xf8, !PT ;  /* 0x0000000102027812 */ /* 0x000fc800078ef803 */
[----:B------:R-:W-:-:S04]  /*2a80*/  LOP3.LUT R2, R2, R39, RZ, 0xc0, !PT ;  /* 0x0000002702027212 */ /* 0x000fc800078ec0ff */
[----:B------:R-:W-:-:S04]  /*2a90*/  IADD3 R3, PT, PT, R3, R2, RZ ;  /* 0x0000000203037210 */ /* 0x000fc80007ffe0ff */
[----:B------:R-:W-:Y:S01]  /*2aa0*/  LOP3.LUT R0, R3, R0, RZ, 0xfc, !PT ;  /* 0x0000000003007212 */ /* 0x000fe200078efcff */
[----:B------:R-:W-:Y:S06]  /*2ab0*/  BRA `(.L_x_25) ;  /* 0x0000000000107947 */ /* 0x000fec0003800000 */
.L_x_24:
[----:B------:R-:W-:-:S04]  /*2ac0*/  LOP3.LUT R0, R0, 0x80000000, RZ, 0xc0, !PT ;  /* 0x8000000000007812 */ /* 0x000fc800078ec0ff */
[----:B------:R-:W-:Y:S01]  /*2ad0*/  LOP3.LUT R0, R0, 0x7f800000, RZ, 0xfc, !PT ;  /* 0x7f80000000007812 */ /* 0x000fe200078efcff */
[----:B------:R-:W-:Y:S06]  /*2ae0*/  BRA `(.L_x_25) ;  /* 0x0000000000047947 */ /* 0x000fec0003800000 */
.L_x_23:
[----:B------:R-:W-:-:S07]  /*2af0*/  LEA R0, R39, R0, 0x17 ;  /* 0x0000000027007211 */ /* 0x000fce00078eb8ff */
.L_x_25:
[----:B------:R-:W-:Y:S05]  /*2b00*/  BSYNC.RECONVERGENT B2 ;  /* 0x0000000000027941 */ /* 0x000fea0003800200 */
.L_x_22:
[----:B------:R-:W-:Y:S05]  /*2b10*/  BRA `(.L_x_26) ;  /* 0x0000000000207947 */ /* 0x000fea0003800000 */
.L_x_21:
[----:B------:R-:W-:-:S04]  /*2b20*/  LOP3.LUT R0, R3, 0x80000000, R0, 0x48, !PT ;  /* 0x8000000003007812 */ /* 0x000fc800078e4800 */
[----:B------:R-:W-:Y:S01]  /*2b30*/  LOP3.LUT R0, R0, 0x7f800000, RZ, 0xfc, !PT ;  /* 0x7f80000000007812 */ /* 0x000fe200078efcff */
[----:B------:R-:W-:Y:S06]  /*2b40*/  BRA `(.L_x_26) ;  /* 0x0000000000147947 */ /* 0x000fec0003800000 */
.L_x_20:
[----:B------:R-:W-:Y:S01]  /*2b50*/  LOP3.LUT R0, R3, 0x80000000, R0, 0x48, !PT ;  /* 0x8000000003007812 */ /* 0x000fe200078e4800 */
[----:B------:R-:W-:Y:S06]  /*2b60*/  BRA `(.L_x_26) ;  /* 0x00000000000c7947 */ /* 0x000fec0003800000 */
.L_x_19:
[----:B------:R-:W0:Y:S01]  /*2b70*/  MUFU.RSQ R0, -QNAN ;  /* 0xffc0000000007908 */ /* 0x000e220000001400 */
[----:B------:R-:W-:Y:S05]  /*2b80*/  BRA `(.L_x_26) ;  /* 0x0000000000047947 */ /* 0x000fea0003800000 */
.L_x_18:
[----:B------:R-:W-:-:S07]  /*2b90*/  FADD.FTZ R0, R0, R3 ;  /* 0x0000000300007221 */ /* 0x000fce0000010000 */
.L_x_26:
[----:B------:R-:W-:Y:S05]  /*2ba0*/  BSYNC.RECONVERGENT B1 ;  /* 0x0000000000017941 */ /* 0x000fea0003800200 */
.L_x_16:
[----:B------:R-:W-:-:S04]  /*2bb0*/  HFMA2 R39, -RZ, RZ, 0, 0 ;  /* 0x00000000ff277431 */ /* 0x000fc800000001ff */
[----:B0-----:R-:W-:Y:S05]  /*2bc0*/  RET.REL.NODEC R38 `(_Z20k_octree_fill_blocksPiPfiiiii) ;  /* 0xffffffd4260c7950 */ /* 0x001fea0003c3ffff */
.L_x_27:
        /* <DEDUP_REMOVED lines=11> */
.L_x_28:


//--------------------- .nv.shared._Z10testKernelPfS_ --------------------------
	.section	.nv.shared._Z10testKernelPfS_,"aw",@nobits
	.sectionflags	@""
	.align	16
	.zero		1024


//--------------------- .nv.shared.reserved.0     --------------------------
	.section	.nv.shared.reserved.0,"aw",@nobits
	.weak		__nv_reservedSMEM_offset_0_alias
	.size		__nv_reservedSMEM_offset_0_alias, 0, 64
	.other		__nv_reservedSMEM_offset_0_alias,@"STO_CUDA_RESERVED_SHARED STV_DEFAULT"
__nv_reservedSMEM_offset_0_alias:
	.zero		0
	.zero		64


//--------------------- .nv.shared._Z20k_octree_fill_blocksPiPfiiiii --------------------------
	.section	.nv.shared._Z20k_octree_fill_blocksPiPfiiiii,"aw",@nobits
	.sectionflags	@""
	.align	16
	.zero		1024


//--------------------- .nv.constant0._Z10testKernelPfS_ --------------------------
	.section	.nv.constant0._Z10testKernelPfS_,"a",@progbits
	.sectionflags	@""
	.align	4
.nv.constant0._Z10testKernelPfS_:
	.zero		912


//--------------------- .nv.constant0._Z20k_octree_fill_blocksPiPfiiiii --------------------------
	.section	.nv.constant0._Z20k_octree_fill_blocksPiPfiiiii,"a",@progbits
	.sectionflags	@""
	.align	4
.nv.constant0._Z20k_octree_fill_blocksPiPfiiiii:
	.zero		932


//--------------------- SYMBOLS --------------------------

	.type		.nv.reservedSmem.offset0,@object
	.size		.nv.reservedSmem.offset0,0x4
	.type		.nv.reservedSmem.cap,@object
	.size		.nv.reservedSmem.cap,0x4
